//
// Generated by NVIDIA NVVM Compiler
//
// Compiler Build ID: CL-36424714
// Cuda compilation tools, release 13.0, V13.0.88
// Based on NVVM 20.0.0
//

.version 9.0
.target sm_100
.address_size 64

	// .globl	_Z11FlipSignBitPii
// _ZZ28RadixSortCalcDigitsPerBlocksPKiPjjjjE4tile has been demoted
// _ZZ20RadixSortScanBucketsPjE4temp has been demoted
// _ZZ16RadixSortScatterPKiPiPKjS3_jjjE13s_warp_counts has been demoted
// _ZZ16RadixSortScatterPKiPiPKjS3_jjjE14s_global_bases has been demoted
.extern .shared .align 16 .b8 temp[];

.visible .entry _Z11FlipSignBitPii(
	.param .u64 .ptr .align 1 _Z11FlipSignBitPii_param_0,
	.param .u32 _Z11FlipSignBitPii_param_1
)
{
	.reg .pred 	%p<2>;
	.reg .b32 	%r<8>;
	.reg .b64 	%rd<5>;

	ld.param.u64 	%rd1, [_Z11FlipSignBitPii_param_0];
	ld.param.u32 	%r2, [_Z11FlipSignBitPii_param_1];
	mov.u32 	%r3, %ctaid.x;
	mov.u32 	%r4, %ntid.x;
	mov.u32 	%r5, %tid.x;
	mad.lo.s32 	%r1, %r3, %r4, %r5;
	setp.ge.s32 	%p1, %r1, %r2;
	@%p1 bra 	$L__BB0_2;
	cvta.to.global.u64 	%rd2, %rd1;
	mul.wide.s32 	%rd3, %r1, 4;
	add.s64 	%rd4, %rd2, %rd3;
	ld.global.u32 	%r6, [%rd4];
	xor.b32  	%r7, %r6, -2147483648;
	st.global.u32 	[%rd4], %r7;
$L__BB0_2:
	ret;

}
	// .globl	_Z28RadixSortCalcDigitsPerBlocksPKiPjjjj
.visible .entry _Z28RadixSortCalcDigitsPerBlocksPKiPjjjj(
	.param .u64 .ptr .align 1 _Z28RadixSortCalcDigitsPerBlocksPKiPjjjj_param_0,
	.param .u64 .ptr .align 1 _Z28RadixSortCalcDigitsPerBlocksPKiPjjjj_param_1,
	.param .u32 _Z28RadixSortCalcDigitsPerBlocksPKiPjjjj_param_2,
	.param .u32 _Z28RadixSortCalcDigitsPerBlocksPKiPjjjj_param_3,
	.param .u32 _Z28RadixSortCalcDigitsPerBlocksPKiPjjjj_param_4
)
{
	.reg .pred 	%p<4>;
	.reg .b32 	%r<21>;
	.reg .b64 	%rd<9>;
	// demoted variable
	.shared .align 4 .b8 _ZZ28RadixSortCalcDigitsPerBlocksPKiPjjjjE4tile[1024];
	ld.param.u64 	%rd1, [_Z28RadixSortCalcDigitsPerBlocksPKiPjjjj_param_0];
	ld.param.u64 	%rd2, [_Z28RadixSortCalcDigitsPerBlocksPKiPjjjj_param_1];
	ld.param.u32 	%r5, [_Z28RadixSortCalcDigitsPerBlocksPKiPjjjj_param_2];
	ld.param.u32 	%r6, [_Z28RadixSortCalcDigitsPerBlocksPKiPjjjj_param_3];
	ld.param.u32 	%r7, [_Z28RadixSortCalcDigitsPerBlocksPKiPjjjj_param_4];
	mov.u32 	%r1, %ctaid.x;
	shl.b32 	%r8, %r1, 10;
	mov.u32 	%r2, %tid.x;
	or.b32  	%r3, %r8, %r2;
	setp.gt.u32 	%p1, %r2, 255;
	shl.b32 	%r9, %r2, 2;
	mov.u32 	%r10, _ZZ28RadixSortCalcDigitsPerBlocksPKiPjjjjE4tile;
	add.s32 	%r4, %r10, %r9;
	@%p1 bra 	$L__BB1_2;
	mov.b32 	%r11, 0;
	st.shared.u32 	[%r4], %r11;
$L__BB1_2:
	bar.sync 	0;
	setp.ge.u32 	%p2, %r3, %r6;
	@%p2 bra 	$L__BB1_4;
	cvta.to.global.u64 	%rd3, %rd1;
	mul.wide.s32 	%rd4, %r3, 4;
	add.s64 	%rd5, %rd3, %rd4;
	ld.global.u32 	%r12, [%rd5];
	shr.u32 	%r13, %r12, %r5;
	shl.b32 	%r14, %r13, 2;
	and.b32  	%r15, %r14, 1020;
	add.s32 	%r17, %r10, %r15;
	atom.shared.add.u32 	%r18, [%r17], 1;
$L__BB1_4:
	setp.gt.u32 	%p3, %r2, 255;
	bar.sync 	0;
	@%p3 bra 	$L__BB1_6;
	ld.shared.u32 	%r19, [%r4];
	mad.lo.s32 	%r20, %r7, %r2, %r1;
	cvta.to.global.u64 	%rd6, %rd2;
	mul.wide.u32 	%rd7, %r20, 4;
	add.s64 	%rd8, %rd6, %rd7;
	st.global.u32 	[%rd8], %r19;
$L__BB1_6:
	ret;

}
	// .globl	_Z30RadixSortScanHistogramBlellochPjS_j
.visible .entry _Z30RadixSortScanHistogramBlellochPjS_j(
	.param .u64 .ptr .align 1 _Z30RadixSortScanHistogramBlellochPjS_j_param_0,
	.param .u64 .ptr .align 1 _Z30RadixSortScanHistogramBlellochPjS_j_param_1,
	.param .u32 _Z30RadixSortScanHistogramBlellochPjS_j_param_2
)
{
	.reg .pred 	%p<10>;
	.reg .b32 	%r<64>;
	.reg .b64 	%rd<11>;

	ld.param.u64 	%rd5, [_Z30RadixSortScanHistogramBlellochPjS_j_param_0];
	ld.param.u64 	%rd4, [_Z30RadixSortScanHistogramBlellochPjS_j_param_1];
	ld.param.u32 	%r22, [_Z30RadixSortScanHistogramBlellochPjS_j_param_2];
	cvta.to.global.u64 	%rd1, %rd5;
	mov.u32 	%r1, %tid.x;
	mov.u32 	%r2, %ctaid.x;
	mul.lo.s32 	%r3, %r22, %r2;
	mov.u32 	%r60, %ntid.x;
	add.s32 	%r5, %r1, %r60;
	setp.ge.u32 	%p1, %r1, %r22;
	add.s32 	%r24, %r3, %r1;
	mul.wide.u32 	%rd6, %r24, 4;
	add.s64 	%rd2, %rd1, %rd6;
	mov.b32 	%r58, 0;
	@%p1 bra 	$L__BB2_2;
	ld.global.u32 	%r58, [%rd2];
$L__BB2_2:
	shl.b32 	%r26, %r1, 2;
	mov.u32 	%r27, temp;
	add.s32 	%r8, %r27, %r26;
	st.shared.u32 	[%r8], %r58;
	setp.ge.u32 	%p2, %r5, %r22;
	add.s32 	%r28, %r3, %r5;
	mul.wide.u32 	%rd7, %r28, 4;
	add.s64 	%rd3, %rd1, %rd7;
	mov.b32 	%r59, 0;
	@%p2 bra 	$L__BB2_4;
	ld.global.u32 	%r59, [%rd3];
$L__BB2_4:
	shl.b32 	%r30, %r60, 2;
	add.s32 	%r11, %r8, %r30;
	st.shared.u32 	[%r11], %r59;
	shl.b32 	%r12, %r60, 1;
	shl.b32 	%r31, %r1, 1;
	or.b32  	%r13, %r31, 1;
	mov.b32 	%r63, 1;
$L__BB2_5:
	bar.sync 	0;
	setp.ge.u32 	%p3, %r1, %r60;
	@%p3 bra 	$L__BB2_7;
	mul.lo.s32 	%r32, %r63, %r13;
	shl.b32 	%r33, %r32, 2;
	add.s32 	%r35, %r27, %r33;
	ld.shared.u32 	%r36, [%r35+-4];
	shl.b32 	%r37, %r63, 2;
	add.s32 	%r38, %r35, %r37;
	ld.shared.u32 	%r39, [%r38+-4];
	add.s32 	%r40, %r39, %r36;
	st.shared.u32 	[%r38+-4], %r40;
$L__BB2_7:
	shl.b32 	%r63, %r63, 1;
	shr.u32 	%r17, %r60, 1;
	setp.gt.u32 	%p4, %r60, 1;
	mov.u32 	%r60, %r17;
	@%p4 bra 	$L__BB2_5;
	bar.sync 	0;
	setp.ne.s32 	%p5, %r1, 0;
	@%p5 bra 	$L__BB2_10;
	shl.b32 	%r41, %r12, 2;
	add.s32 	%r43, %r27, %r41;
	ld.shared.u32 	%r44, [%r43+-4];
	cvta.to.global.u64 	%rd8, %rd4;
	mul.wide.u32 	%rd9, %r2, 4;
	add.s64 	%rd10, %rd8, %rd9;
	st.global.u32 	[%rd10], %r44;
	mov.b32 	%r45, 0;
	st.shared.u32 	[%r43+-4], %r45;
$L__BB2_10:
	mov.b32 	%r62, 1;
$L__BB2_11:
	shr.u32 	%r63, %r63, 1;
	bar.sync 	0;
	setp.ge.u32 	%p6, %r1, %r62;
	@%p6 bra 	$L__BB2_13;
	mul.lo.s32 	%r47, %r63, %r13;
	shl.b32 	%r48, %r47, 2;
	add.s32 	%r50, %r27, %r48;
	ld.shared.u32 	%r51, [%r50+-4];
	shl.b32 	%r52, %r63, 2;
	add.s32 	%r53, %r50, %r52;
	ld.shared.u32 	%r54, [%r53+-4];
	st.shared.u32 	[%r50+-4], %r54;
	add.s32 	%r55, %r54, %r51;
	st.shared.u32 	[%r53+-4], %r55;
$L__BB2_13:
	shl.b32 	%r62, %r62, 1;
	setp.lt.u32 	%p7, %r62, %r12;
	@%p7 bra 	$L__BB2_11;
	setp.ge.u32 	%p8, %r1, %r22;
	bar.sync 	0;
	@%p8 bra 	$L__BB2_16;
	ld.shared.u32 	%r56, [%r8];
	st.global.u32 	[%rd2], %r56;
$L__BB2_16:
	setp.ge.u32 	%p9, %r5, %r22;
	@%p9 bra 	$L__BB2_18;
	ld.shared.u32 	%r57, [%r11];
	st.global.u32 	[%rd3], %r57;
$L__BB2_18:
	ret;

}
	// .globl	_Z34RadixSortScanHistogramHillisSteelePjS_j
.visible .entry _Z34RadixSortScanHistogramHillisSteelePjS_j(
	.param .u64 .ptr .align 1 _Z34RadixSortScanHistogramHillisSteelePjS_j_param_0,
	.param .u64 .ptr .align 1 _Z34RadixSortScanHistogramHillisSteelePjS_j_param_1,
	.param .u32 _Z34RadixSortScanHistogramHillisSteelePjS_j_param_2
)
{
	.reg .pred 	%p<10>;
	.reg .b32 	%r<52>;
	.reg .b64 	%rd<9>;

	ld.param.u64 	%rd3, [_Z34RadixSortScanHistogramHillisSteelePjS_j_param_0];
	ld.param.u64 	%rd2, [_Z34RadixSortScanHistogramHillisSteelePjS_j_param_1];
	ld.param.u32 	%r15, [_Z34RadixSortScanHistogramHillisSteelePjS_j_param_2];
	cvta.to.global.u64 	%rd4, %rd3;
	shl.b32 	%r16, %r15, 2;
	mov.u32 	%r50, temp;
	add.s32 	%r47, %r50, %r16;
	mov.u32 	%r2, %tid.x;
	mov.u32 	%r3, %ctaid.x;
	setp.ge.u32 	%p1, %r2, %r15;
	mad.lo.s32 	%r18, %r15, %r3, %r2;
	mul.wide.u32 	%rd5, %r18, 4;
	add.s64 	%rd1, %rd4, %rd5;
	@%p1 bra 	$L__BB3_2;
	ld.global.u32 	%r24, [%rd1];
	shl.b32 	%r25, %r2, 2;
	mov.u32 	%r26, temp;
	add.s32 	%r27, %r26, %r25;
	st.shared.u32 	[%r27], %r24;
	bra.uni 	$L__BB3_4;
$L__BB3_2:
	shl.b32 	%r19, %r15, 1;
	setp.ge.u32 	%p2, %r2, %r19;
	@%p2 bra 	$L__BB3_4;
	shl.b32 	%r20, %r2, 2;
	add.s32 	%r22, %r50, %r20;
	mov.b32 	%r23, 0;
	st.shared.u32 	[%r22], %r23;
$L__BB3_4:
	bar.sync 	0;
	setp.lt.u32 	%p3, %r15, 2;
	@%p3 bra 	$L__BB3_12;
	mov.u32 	%r48, temp;
	mov.b32 	%r46, 1;
$L__BB3_6:
	mov.u32 	%r50, %r47;
	setp.ge.u32 	%p4, %r2, %r15;
	@%p4 bra 	$L__BB3_11;
	setp.lt.u32 	%p5, %r2, %r46;
	@%p5 bra 	$L__BB3_9;
	shl.b32 	%r31, %r2, 2;
	add.s32 	%r32, %r48, %r31;
	ld.shared.u32 	%r33, [%r32];
	sub.s32 	%r34, %r2, %r46;
	shl.b32 	%r35, %r34, 2;
	add.s32 	%r36, %r48, %r35;
	ld.shared.u32 	%r37, [%r36];
	add.s32 	%r49, %r37, %r33;
	bra.uni 	$L__BB3_10;
$L__BB3_9:
	shl.b32 	%r38, %r2, 2;
	add.s32 	%r39, %r48, %r38;
	ld.shared.u32 	%r49, [%r39];
$L__BB3_10:
	shl.b32 	%r40, %r2, 2;
	add.s32 	%r41, %r50, %r40;
	st.shared.u32 	[%r41], %r49;
$L__BB3_11:
	bar.sync 	0;
	shl.b32 	%r46, %r46, 1;
	setp.lt.u32 	%p6, %r46, %r15;
	mov.u32 	%r47, %r48;
	mov.u32 	%r48, %r50;
	@%p6 bra 	$L__BB3_6;
$L__BB3_12:
	setp.ge.u32 	%p7, %r2, %r15;
	@%p7 bra 	$L__BB3_18;
	shl.b32 	%r42, %r2, 2;
	add.s32 	%r12, %r50, %r42;
	add.s32 	%r43, %r15, -1;
	setp.ne.s32 	%p8, %r2, %r43;
	@%p8 bra 	$L__BB3_15;
	ld.shared.u32 	%r44, [%r12];
	cvta.to.global.u64 	%rd6, %rd2;
	mul.wide.u32 	%rd7, %r3, 4;
	add.s64 	%rd8, %rd6, %rd7;
	st.global.u32 	[%rd8], %r44;
$L__BB3_15:
	setp.eq.s32 	%p9, %r2, 0;
	mov.b32 	%r51, 0;
	@%p9 bra 	$L__BB3_17;
	ld.shared.u32 	%r51, [%r12+-4];
$L__BB3_17:
	st.global.u32 	[%rd1], %r51;
$L__BB3_18:
	ret;

}
	// .globl	_Z20RadixSortScanBucketsPj
.visible .entry _Z20RadixSortScanBucketsPj(
	.param .u64 .ptr .align 1 _Z20RadixSortScanBucketsPj_param_0
)
{
	.reg .pred 	%p<17>;
	.reg .b32 	%r<66>;
	.reg .b64 	%rd<5>;
	// demoted variable
	.shared .align 4 .b8 _ZZ20RadixSortScanBucketsPjE4temp[1024];
	ld.param.u64 	%rd2, [_Z20RadixSortScanBucketsPj_param_0];
	cvta.to.global.u64 	%rd3, %rd2;
	mov.u32 	%r1, %tid.x;
	mul.wide.u32 	%rd4, %r1, 4;
	add.s64 	%rd1, %rd3, %rd4;
	ld.global.u32 	%r12, [%rd1];
	shl.b32 	%r13, %r1, 2;
	mov.u32 	%r14, _ZZ20RadixSortScanBucketsPjE4temp;
	add.s32 	%r2, %r14, %r13;
	st.shared.u32 	[%r2], %r12;
	ld.global.u32 	%r15, [%rd1+512];
	st.shared.u32 	[%r2+512], %r15;
	shl.b32 	%r16, %r1, 1;
	or.b32  	%r3, %r16, 1;
	bar.sync 	0;
	setp.gt.u32 	%p1, %r1, 127;
	add.s32 	%r4, %r2, %r13;
	@%p1 bra 	$L__BB4_2;
	ld.shared.u32 	%r17, [%r4];
	ld.shared.u32 	%r18, [%r4+4];
	add.s32 	%r19, %r18, %r17;
	st.shared.u32 	[%r4+4], %r19;
$L__BB4_2:
	bar.sync 	0;
	setp.gt.u32 	%p2, %r1, 63;
	shl.b32 	%r5, %r3, 3;
	add.s32 	%r6, %r14, %r5;
	@%p2 bra 	$L__BB4_4;
	ld.shared.u32 	%r21, [%r6+-4];
	ld.shared.u32 	%r22, [%r6+4];
	add.s32 	%r23, %r22, %r21;
	st.shared.u32 	[%r6+4], %r23;
$L__BB4_4:
	bar.sync 	0;
	setp.gt.u32 	%p3, %r1, 31;
	add.s32 	%r7, %r6, %r5;
	@%p3 bra 	$L__BB4_6;
	ld.shared.u32 	%r24, [%r7+-4];
	ld.shared.u32 	%r25, [%r7+12];
	add.s32 	%r26, %r25, %r24;
	st.shared.u32 	[%r7+12], %r26;
$L__BB4_6:
	bar.sync 	0;
	setp.gt.u32 	%p4, %r1, 15;
	mad.lo.s32 	%r8, %r3, 24, %r6;
	@%p4 bra 	$L__BB4_8;
	ld.shared.u32 	%r27, [%r8+-4];
	ld.shared.u32 	%r28, [%r8+28];
	add.s32 	%r29, %r28, %r27;
	st.shared.u32 	[%r8+28], %r29;
$L__BB4_8:
	bar.sync 	0;
	setp.gt.u32 	%p5, %r1, 7;
	mad.lo.s32 	%r9, %r3, 56, %r6;
	@%p5 bra 	$L__BB4_10;
	ld.shared.u32 	%r30, [%r9+-4];
	ld.shared.u32 	%r31, [%r9+60];
	add.s32 	%r32, %r31, %r30;
	st.shared.u32 	[%r9+60], %r32;
$L__BB4_10:
	bar.sync 	0;
	setp.gt.u32 	%p6, %r1, 3;
	mad.lo.s32 	%r10, %r3, 120, %r6;
	@%p6 bra 	$L__BB4_12;
	ld.shared.u32 	%r33, [%r10+-4];
	ld.shared.u32 	%r34, [%r10+124];
	add.s32 	%r35, %r34, %r33;
	st.shared.u32 	[%r10+124], %r35;
$L__BB4_12:
	bar.sync 	0;
	setp.gt.u32 	%p7, %r1, 1;
	mad.lo.s32 	%r11, %r3, 248, %r6;
	@%p7 bra 	$L__BB4_14;
	ld.shared.u32 	%r36, [%r11+-4];
	ld.shared.u32 	%r37, [%r11+252];
	add.s32 	%r38, %r37, %r36;
	st.shared.u32 	[%r11+252], %r38;
$L__BB4_14:
	bar.sync 	0;
	setp.ne.s32 	%p8, %r1, 0;
	@%p8 bra 	$L__BB4_16;
	mov.b32 	%r39, 0;
	st.shared.u32 	[_ZZ20RadixSortScanBucketsPjE4temp+1020], %r39;
$L__BB4_16:
	setp.ne.s32 	%p9, %r1, 0;
	bar.sync 	0;
	@%p9 bra 	$L__BB4_18;
	ld.shared.u32 	%r40, [_ZZ20RadixSortScanBucketsPjE4temp+508];
	ld.shared.u32 	%r41, [_ZZ20RadixSortScanBucketsPjE4temp+1020];
	st.shared.u32 	[_ZZ20RadixSortScanBucketsPjE4temp+508], %r41;
	add.s32 	%r42, %r41, %r40;
	st.shared.u32 	[_ZZ20RadixSortScanBucketsPjE4temp+1020], %r42;
$L__BB4_18:
	setp.gt.u32 	%p10, %r1, 1;
	bar.sync 	0;
	@%p10 bra 	$L__BB4_20;
	ld.shared.u32 	%r43, [%r11+-4];
	ld.shared.u32 	%r44, [%r11+252];
	st.shared.u32 	[%r11+-4], %r44;
	add.s32 	%r45, %r44, %r43;
	st.shared.u32 	[%r11+252], %r45;
$L__BB4_20:
	setp.gt.u32 	%p11, %r1, 3;
	bar.sync 	0;
	@%p11 bra 	$L__BB4_22;
	ld.shared.u32 	%r46, [%r10+-4];
	ld.shared.u32 	%r47, [%r10+124];
	st.shared.u32 	[%r10+-4], %r47;
	add.s32 	%r48, %r47, %r46;
	st.shared.u32 	[%r10+124], %r48;
$L__BB4_22:
	setp.gt.u32 	%p12, %r1, 7;
	bar.sync 	0;
	@%p12 bra 	$L__BB4_24;
	ld.shared.u32 	%r49, [%r9+-4];
	ld.shared.u32 	%r50, [%r9+60];
	st.shared.u32 	[%r9+-4], %r50;
	add.s32 	%r51, %r50, %r49;
	st.shared.u32 	[%r9+60], %r51;
$L__BB4_24:
	setp.gt.u32 	%p13, %r1, 15;
	bar.sync 	0;
	@%p13 bra 	$L__BB4_26;
	ld.shared.u32 	%r52, [%r8+-4];
	ld.shared.u32 	%r53, [%r8+28];
	st.shared.u32 	[%r8+-4], %r53;
	add.s32 	%r54, %r53, %r52;
	st.shared.u32 	[%r8+28], %r54;
$L__BB4_26:
	setp.gt.u32 	%p14, %r1, 31;
	bar.sync 	0;
	@%p14 bra 	$L__BB4_28;
	ld.shared.u32 	%r55, [%r7+-4];
	ld.shared.u32 	%r56, [%r7+12];
	st.shared.u32 	[%r7+-4], %r56;
	add.s32 	%r57, %r56, %r55;
	st.shared.u32 	[%r7+12], %r57;
$L__BB4_28:
	setp.gt.u32 	%p15, %r1, 63;
	bar.sync 	0;
	@%p15 bra 	$L__BB4_30;
	ld.shared.u32 	%r58, [%r6+-4];
	ld.shared.u32 	%r59, [%r6+4];
	st.shared.u32 	[%r6+-4], %r59;
	add.s32 	%r60, %r59, %r58;
	st.shared.u32 	[%r6+4], %r60;
$L__BB4_30:
	setp.gt.u32 	%p16, %r1, 127;
	bar.sync 	0;
	@%p16 bra 	$L__BB4_32;
	ld.shared.u32 	%r61, [%r4];
	ld.shared.u32 	%r62, [%r4+4];
	st.shared.u32 	[%r4], %r62;
	add.s32 	%r63, %r62, %r61;
	st.shared.u32 	[%r4+4], %r63;
$L__BB4_32:
	bar.sync 	0;
	ld.shared.u32 	%r64, [%r2];
	st.global.u32 	[%rd1], %r64;
	ld.shared.u32 	%r65, [%r2+512];
	st.global.u32 	[%rd1+512], %r65;
	ret;

}
	// .globl	_Z16RadixSortScatterPKiPiPKjS3_jjj
.visible .entry _Z16RadixSortScatterPKiPiPKjS3_jjj(
	.param .u64 .ptr .align 1 _Z16RadixSortScatterPKiPiPKjS3_jjj_param_0,
	.param .u64 .ptr .align 1 _Z16RadixSortScatterPKiPiPKjS3_jjj_param_1,
	.param .u64 .ptr .align 1 _Z16RadixSortScatterPKiPiPKjS3_jjj_param_2,
	.param .u64 .ptr .align 1 _Z16RadixSortScatterPKiPiPKjS3_jjj_param_3,
	.param .u32 _Z16RadixSortScatterPKiPiPKjS3_jjj_param_4,
	.param .u32 _Z16RadixSortScatterPKiPiPKjS3_jjj_param_5,
	.param .u32 _Z16RadixSortScatterPKiPiPKjS3_jjj_param_6
)
{
	.reg .pred 	%p<101>;
	.reg .b32 	%r<218>;
	.reg .b64 	%rd<17>;
	// demoted variable
	.shared .align 4 .b8 _ZZ16RadixSortScatterPKiPiPKjS3_jjjE13s_warp_counts[32768];
	// demoted variable
	.shared .align 4 .b8 _ZZ16RadixSortScatterPKiPiPKjS3_jjjE14s_global_bases[1024];
	ld.param.u64 	%rd1, [_Z16RadixSortScatterPKiPiPKjS3_jjj_param_0];
	ld.param.u64 	%rd2, [_Z16RadixSortScatterPKiPiPKjS3_jjj_param_1];
	ld.param.u64 	%rd3, [_Z16RadixSortScatterPKiPiPKjS3_jjj_param_2];
	ld.param.u64 	%rd4, [_Z16RadixSortScatterPKiPiPKjS3_jjj_param_3];
	ld.param.u32 	%r49, [_Z16RadixSortScatterPKiPiPKjS3_jjj_param_4];
	ld.param.u32 	%r50, [_Z16RadixSortScatterPKiPiPKjS3_jjj_param_5];
	ld.param.u32 	%r51, [_Z16RadixSortScatterPKiPiPKjS3_jjj_param_6];
	mov.u32 	%r1, %tid.x;
	shr.u32 	%r2, %r1, 5;
	shl.b32 	%r52, %r1, 2;
	mov.u32 	%r53, _ZZ16RadixSortScatterPKiPiPKjS3_jjjE13s_warp_counts;
	add.s32 	%r212, %r53, %r52;
	mov.u32 	%r213, %r1;
$L__BB5_1:
	mov.b32 	%r54, 0;
	st.shared.u32 	[%r212], %r54;
	add.s32 	%r6, %r213, 1024;
	add.s32 	%r212, %r212, 4096;
	setp.lt.u32 	%p1, %r213, 7168;
	mov.u32 	%r213, %r6;
	@%p1 bra 	$L__BB5_1;
	setp.gt.u32 	%p2, %r1, 255;
	@%p2 bra 	$L__BB5_4;
	cvta.to.global.u64 	%rd5, %rd4;
	mul.wide.u32 	%rd6, %r1, 4;
	add.s64 	%rd7, %rd5, %rd6;
	ld.global.u32 	%r55, [%rd7];
	mov.u32 	%r56, %ctaid.x;
	mad.lo.s32 	%r57, %r51, %r1, %r56;
	cvta.to.global.u64 	%rd8, %rd3;
	mul.wide.u32 	%rd9, %r57, 4;
	add.s64 	%rd10, %rd8, %rd9;
	ld.global.u32 	%r58, [%rd10];
	add.s32 	%r59, %r58, %r55;
	mov.u32 	%r61, _ZZ16RadixSortScatterPKiPiPKjS3_jjjE14s_global_bases;
	add.s32 	%r62, %r61, %r52;
	st.shared.u32 	[%r62], %r59;
$L__BB5_4:
	bar.sync 	0;
	mov.u32 	%r64, %ctaid.x;
	shl.b32 	%r65, %r64, 10;
	or.b32  	%r8, %r65, %r1;
	setp.ge.u32 	%p3, %r8, %r50;
	mov.b32 	%r214, 0;
	mov.u32 	%r215, %r214;
	mov.u32 	%r216, %r214;
	@%p3 bra 	$L__BB5_7;
	cvta.to.global.u64 	%rd11, %rd1;
	mul.wide.s32 	%rd12, %r8, 4;
	add.s64 	%rd13, %rd11, %rd12;
	ld.global.u32 	%r214, [%rd13];
	shr.u32 	%r66, %r214, %r49;
	and.b32  	%r215, %r66, 255;
	shfl.sync.idx.b32	%r67|%p4, %r215, 0, 31, -1;
	setp.eq.s32 	%p5, %r67, %r215;
	selp.u32 	%r68, 1, 0, %p5;
	shfl.sync.idx.b32	%r69|%p6, %r215, 1, 31, -1;
	setp.eq.s32 	%p7, %r69, %r215;
	selp.b32 	%r70, 2, 0, %p7;
	or.b32  	%r71, %r70, %r68;
	shfl.sync.idx.b32	%r72|%p8, %r215, 2, 31, -1;
	setp.eq.s32 	%p9, %r72, %r215;
	selp.b32 	%r73, 4, 0, %p9;
	or.b32  	%r74, %r73, %r71;
	shfl.sync.idx.b32	%r75|%p10, %r215, 3, 31, -1;
	setp.eq.s32 	%p11, %r75, %r215;
	selp.b32 	%r76, 8, 0, %p11;
	or.b32  	%r77, %r76, %r74;
	shfl.sync.idx.b32	%r78|%p12, %r215, 4, 31, -1;
	setp.eq.s32 	%p13, %r78, %r215;
	selp.b32 	%r79, 16, 0, %p13;
	or.b32  	%r80, %r79, %r77;
	shfl.sync.idx.b32	%r81|%p14, %r215, 5, 31, -1;
	setp.eq.s32 	%p15, %r81, %r215;
	selp.b32 	%r82, 32, 0, %p15;
	or.b32  	%r83, %r82, %r80;
	shfl.sync.idx.b32	%r84|%p16, %r215, 6, 31, -1;
	setp.eq.s32 	%p17, %r84, %r215;
	selp.b32 	%r85, 64, 0, %p17;
	or.b32  	%r86, %r85, %r83;
	shfl.sync.idx.b32	%r87|%p18, %r215, 7, 31, -1;
	setp.eq.s32 	%p19, %r87, %r215;
	selp.b32 	%r88, 128, 0, %p19;
	or.b32  	%r89, %r88, %r86;
	shfl.sync.idx.b32	%r90|%p20, %r215, 8, 31, -1;
	setp.eq.s32 	%p21, %r90, %r215;
	selp.b32 	%r91, 256, 0, %p21;
	or.b32  	%r92, %r91, %r89;
	shfl.sync.idx.b32	%r93|%p22, %r215, 9, 31, -1;
	setp.eq.s32 	%p23, %r93, %r215;
	selp.b32 	%r94, 512, 0, %p23;
	or.b32  	%r95, %r94, %r92;
	shfl.sync.idx.b32	%r96|%p24, %r215, 10, 31, -1;
	setp.eq.s32 	%p25, %r96, %r215;
	selp.b32 	%r97, 1024, 0, %p25;
	or.b32  	%r98, %r97, %r95;
	shfl.sync.idx.b32	%r99|%p26, %r215, 11, 31, -1;
	setp.eq.s32 	%p27, %r99, %r215;
	selp.b32 	%r100, 2048, 0, %p27;
	or.b32  	%r101, %r100, %r98;
	shfl.sync.idx.b32	%r102|%p28, %r215, 12, 31, -1;
	setp.eq.s32 	%p29, %r102, %r215;
	selp.b32 	%r103, 4096, 0, %p29;
	or.b32  	%r104, %r103, %r101;
	shfl.sync.idx.b32	%r105|%p30, %r215, 13, 31, -1;
	setp.eq.s32 	%p31, %r105, %r215;
	selp.b32 	%r106, 8192, 0, %p31;
	or.b32  	%r107, %r106, %r104;
	shfl.sync.idx.b32	%r108|%p32, %r215, 14, 31, -1;
	setp.eq.s32 	%p33, %r108, %r215;
	selp.b32 	%r109, 16384, 0, %p33;
	or.b32  	%r110, %r109, %r107;
	shfl.sync.idx.b32	%r111|%p34, %r215, 15, 31, -1;
	setp.eq.s32 	%p35, %r111, %r215;
	selp.b32 	%r112, 32768, 0, %p35;
	or.b32  	%r113, %r112, %r110;
	shfl.sync.idx.b32	%r114|%p36, %r215, 16, 31, -1;
	setp.eq.s32 	%p37, %r114, %r215;
	selp.b32 	%r115, 65536, 0, %p37;
	or.b32  	%r116, %r115, %r113;
	shfl.sync.idx.b32	%r117|%p38, %r215, 17, 31, -1;
	setp.eq.s32 	%p39, %r117, %r215;
	selp.b32 	%r118, 131072, 0, %p39;
	or.b32  	%r119, %r118, %r116;
	shfl.sync.idx.b32	%r120|%p40, %r215, 18, 31, -1;
	setp.eq.s32 	%p41, %r120, %r215;
	selp.b32 	%r121, 262144, 0, %p41;
	or.b32  	%r122, %r121, %r119;
	shfl.sync.idx.b32	%r123|%p42, %r215, 19, 31, -1;
	setp.eq.s32 	%p43, %r123, %r215;
	selp.b32 	%r124, 524288, 0, %p43;
	or.b32  	%r125, %r124, %r122;
	shfl.sync.idx.b32	%r126|%p44, %r215, 20, 31, -1;
	setp.eq.s32 	%p45, %r126, %r215;
	selp.b32 	%r127, 1048576, 0, %p45;
	or.b32  	%r128, %r127, %r125;
	shfl.sync.idx.b32	%r129|%p46, %r215, 21, 31, -1;
	setp.eq.s32 	%p47, %r129, %r215;
	selp.b32 	%r130, 2097152, 0, %p47;
	or.b32  	%r131, %r130, %r128;
	shfl.sync.idx.b32	%r132|%p48, %r215, 22, 31, -1;
	setp.eq.s32 	%p49, %r132, %r215;
	selp.b32 	%r133, 4194304, 0, %p49;
	or.b32  	%r134, %r133, %r131;
	shfl.sync.idx.b32	%r135|%p50, %r215, 23, 31, -1;
	setp.eq.s32 	%p51, %r135, %r215;
	selp.b32 	%r136, 8388608, 0, %p51;
	or.b32  	%r137, %r136, %r134;
	shfl.sync.idx.b32	%r138|%p52, %r215, 24, 31, -1;
	setp.eq.s32 	%p53, %r138, %r215;
	selp.b32 	%r139, 16777216, 0, %p53;
	or.b32  	%r140, %r139, %r137;
	shfl.sync.idx.b32	%r141|%p54, %r215, 25, 31, -1;
	setp.eq.s32 	%p55, %r141, %r215;
	selp.b32 	%r142, 33554432, 0, %p55;
	or.b32  	%r143, %r142, %r140;
	shfl.sync.idx.b32	%r144|%p56, %r215, 26, 31, -1;
	setp.eq.s32 	%p57, %r144, %r215;
	selp.b32 	%r145, 67108864, 0, %p57;
	or.b32  	%r146, %r145, %r143;
	shfl.sync.idx.b32	%r147|%p58, %r215, 27, 31, -1;
	setp.eq.s32 	%p59, %r147, %r215;
	selp.b32 	%r148, 134217728, 0, %p59;
	or.b32  	%r149, %r148, %r146;
	shfl.sync.idx.b32	%r150|%p60, %r215, 28, 31, -1;
	setp.eq.s32 	%p61, %r150, %r215;
	selp.b32 	%r151, 268435456, 0, %p61;
	or.b32  	%r152, %r151, %r149;
	shfl.sync.idx.b32	%r153|%p62, %r215, 29, 31, -1;
	setp.eq.s32 	%p63, %r153, %r215;
	selp.b32 	%r154, 536870912, 0, %p63;
	or.b32  	%r155, %r154, %r152;
	shfl.sync.idx.b32	%r156|%p64, %r215, 30, 31, -1;
	setp.eq.s32 	%p65, %r156, %r215;
	selp.b32 	%r157, 1073741824, 0, %p65;
	or.b32  	%r158, %r157, %r155;
	shfl.sync.idx.b32	%r159|%p66, %r215, 31, 31, -1;
	setp.eq.s32 	%p67, %r159, %r215;
	selp.b32 	%r160, -2147483648, 0, %p67;
	or.b32  	%r161, %r160, %r158;
	and.b32  	%r162, %r1, 31;
	mov.b32 	%r163, -1;
	shl.b32 	%r164, %r163, %r162;
	not.b32 	%r165, %r164;
	and.b32  	%r166, %r158, %r165;
	popc.b32 	%r216, %r166;
	popc.b32 	%r12, %r161;
	add.s32 	%r167, %r12, -1;
	setp.ne.s32 	%p68, %r216, %r167;
	@%p68 bra 	$L__BB5_7;
	shl.b32 	%r168, %r2, 10;
	mov.u32 	%r169, _ZZ16RadixSortScatterPKiPiPKjS3_jjjE13s_warp_counts;
	add.s32 	%r170, %r169, %r168;
	shl.b32 	%r171, %r215, 2;
	add.s32 	%r172, %r170, %r171;
	st.shared.u32 	[%r172], %r12;
$L__BB5_7:
	setp.ge.u32 	%p69, %r8, %r50;
	bar.sync 	0;
	@%p69 bra 	$L__BB5_41;
	setp.lt.u32 	%p70, %r1, 32;
	mov.b32 	%r217, 0;
	@%p70 bra 	$L__BB5_40;
	shl.b32 	%r174, %r215, 2;
	mov.u32 	%r175, _ZZ16RadixSortScatterPKiPiPKjS3_jjjE13s_warp_counts;
	add.s32 	%r16, %r175, %r174;
	ld.shared.u32 	%r217, [%r16];
	setp.eq.s32 	%p71, %r2, 1;
	@%p71 bra 	$L__BB5_40;
	ld.shared.u32 	%r176, [%r16+1024];
	add.s32 	%r217, %r176, %r217;
	setp.eq.s32 	%p72, %r2, 2;
	@%p72 bra 	$L__BB5_40;
	ld.shared.u32 	%r177, [%r16+2048];
	add.s32 	%r217, %r177, %r217;
	setp.eq.s32 	%p73, %r2, 3;
	@%p73 bra 	$L__BB5_40;
	ld.shared.u32 	%r178, [%r16+3072];
	add.s32 	%r217, %r178, %r217;
	setp.eq.s32 	%p74, %r2, 4;
	@%p74 bra 	$L__BB5_40;
	ld.shared.u32 	%r179, [%r16+4096];
	add.s32 	%r217, %r179, %r217;
	setp.eq.s32 	%p75, %r2, 5;
	@%p75 bra 	$L__BB5_40;
	ld.shared.u32 	%r180, [%r16+5120];
	add.s32 	%r217, %r180, %r217;
	setp.eq.s32 	%p76, %r2, 6;
	@%p76 bra 	$L__BB5_40;
	ld.shared.u32 	%r181, [%r16+6144];
	add.s32 	%r217, %r181, %r217;
	setp.eq.s32 	%p77, %r2, 7;
	@%p77 bra 	$L__BB5_40;
	ld.shared.u32 	%r182, [%r16+7168];
	add.s32 	%r217, %r182, %r217;
	setp.eq.s32 	%p78, %r2, 8;
	@%p78 bra 	$L__BB5_40;
	ld.shared.u32 	%r183, [%r16+8192];
	add.s32 	%r217, %r183, %r217;
	setp.eq.s32 	%p79, %r2, 9;
	@%p79 bra 	$L__BB5_40;
	ld.shared.u32 	%r184, [%r16+9216];
	add.s32 	%r217, %r184, %r217;
	setp.eq.s32 	%p80, %r2, 10;
	@%p80 bra 	$L__BB5_40;
	ld.shared.u32 	%r185, [%r16+10240];
	add.s32 	%r217, %r185, %r217;
	setp.eq.s32 	%p81, %r2, 11;
	@%p81 bra 	$L__BB5_40;
	ld.shared.u32 	%r186, [%r16+11264];
	add.s32 	%r217, %r186, %r217;
	setp.eq.s32 	%p82, %r2, 12;
	@%p82 bra 	$L__BB5_40;
	ld.shared.u32 	%r187, [%r16+12288];
	add.s32 	%r217, %r187, %r217;
	setp.eq.s32 	%p83, %r2, 13;
	@%p83 bra 	$L__BB5_40;
	ld.shared.u32 	%r188, [%r16+13312];
	add.s32 	%r217, %r188, %r217;
	setp.eq.s32 	%p84, %r2, 14;
	@%p84 bra 	$L__BB5_40;
	ld.shared.u32 	%r189, [%r16+14336];
	add.s32 	%r217, %r189, %r217;
	setp.eq.s32 	%p85, %r2, 15;
	@%p85 bra 	$L__BB5_40;
	ld.shared.u32 	%r190, [%r16+15360];
	add.s32 	%r217, %r190, %r217;
	setp.eq.s32 	%p86, %r2, 16;
	@%p86 bra 	$L__BB5_40;
	ld.shared.u32 	%r191, [%r16+16384];
	add.s32 	%r217, %r191, %r217;
	setp.eq.s32 	%p87, %r2, 17;
	@%p87 bra 	$L__BB5_40;
	ld.shared.u32 	%r192, [%r16+17408];
	add.s32 	%r217, %r192, %r217;
	setp.eq.s32 	%p88, %r2, 18;
	@%p88 bra 	$L__BB5_40;
	ld.shared.u32 	%r193, [%r16+18432];
	add.s32 	%r217, %r193, %r217;
	setp.eq.s32 	%p89, %r2, 19;
	@%p89 bra 	$L__BB5_40;
	ld.shared.u32 	%r194, [%r16+19456];
	add.s32 	%r217, %r194, %r217;
	setp.eq.s32 	%p90, %r2, 20;
	@%p90 bra 	$L__BB5_40;
	ld.shared.u32 	%r195, [%r16+20480];
	add.s32 	%r217, %r195, %r217;
	setp.eq.s32 	%p91, %r2, 21;
	@%p91 bra 	$L__BB5_40;
	ld.shared.u32 	%r196, [%r16+21504];
	add.s32 	%r217, %r196, %r217;
	setp.eq.s32 	%p92, %r2, 22;
	@%p92 bra 	$L__BB5_40;
	ld.shared.u32 	%r197, [%r16+22528];
	add.s32 	%r217, %r197, %r217;
	setp.eq.s32 	%p93, %r2, 23;
	@%p93 bra 	$L__BB5_40;
	ld.shared.u32 	%r198, [%r16+23552];
	add.s32 	%r217, %r198, %r217;
	setp.eq.s32 	%p94, %r2, 24;
	@%p94 bra 	$L__BB5_40;
	ld.shared.u32 	%r199, [%r16+24576];
	add.s32 	%r217, %r199, %r217;
	setp.eq.s32 	%p95, %r2, 25;
	@%p95 bra 	$L__BB5_40;
	ld.shared.u32 	%r200, [%r16+25600];
	add.s32 	%r217, %r200, %r217;
	setp.eq.s32 	%p96, %r2, 26;
	@%p96 bra 	$L__BB5_40;
	ld.shared.u32 	%r201, [%r16+26624];
	add.s32 	%r217, %r201, %r217;
	setp.eq.s32 	%p97, %r2, 27;
	@%p97 bra 	$L__BB5_40;
	ld.shared.u32 	%r202, [%r16+27648];
	add.s32 	%r217, %r202, %r217;
	setp.eq.s32 	%p98, %r2, 28;
	@%p98 bra 	$L__BB5_40;
	ld.shared.u32 	%r203, [%r16+28672];
	add.s32 	%r217, %r203, %r217;
	setp.eq.s32 	%p99, %r2, 29;
	@%p99 bra 	$L__BB5_40;
	ld.shared.u32 	%r204, [%r16+29696];
	add.s32 	%r217, %r204, %r217;
	setp.eq.s32 	%p100, %r2, 30;
	@%p100 bra 	$L__BB5_40;
	ld.shared.u32 	%r205, [%r16+30720];
	add.s32 	%r217, %r205, %r217;
$L__BB5_40:
	shl.b32 	%r206, %r215, 2;
	mov.u32 	%r207, _ZZ16RadixSortScatterPKiPiPKjS3_jjjE14s_global_bases;
	add.s32 	%r208, %r207, %r206;
	ld.shared.u32 	%r209, [%r208];
	add.s32 	%r210, %r217, %r216;
	add.s32 	%r211, %r210, %r209;
	cvta.to.global.u64 	%rd14, %rd2;
	mul.wide.u32 	%rd15, %r211, 4;
	add.s64 	%rd16, %rd14, %rd15;
	st.global.u32 	[%rd16], %r214;
$L__BB5_41:
	ret;

}
	// .globl	_Z15BitonicSortStepPiii
.visible .entry _Z15BitonicSortStepPiii(
	.param .u64 .ptr .align 1 _Z15BitonicSortStepPiii_param_0,
	.param .u32 _Z15BitonicSortStepPiii_param_1,
	.param .u32 _Z15BitonicSortStepPiii_param_2
)
{
	.reg .pred 	%p<6>;
	.reg .b32 	%r<15>;
	.reg .b64 	%rd<7>;

	ld.param.u64 	%rd3, [_Z15BitonicSortStepPiii_param_0];
	ld.param.u32 	%r6, [_Z15BitonicSortStepPiii_param_1];
	ld.param.u32 	%r5, [_Z15BitonicSortStepPiii_param_2];
	mov.u32 	%r7, %tid.x;
	mov.u32 	%r8, %ntid.x;
	mov.u32 	%r9, %ctaid.x;
	mad.lo.s32 	%r1, %r8, %r9, %r7;
	xor.b32  	%r2, %r6, %r1;
	setp.le.u32 	%p1, %r2, %r1;
	@%p1 bra 	$L__BB6_3;
	cvta.to.global.u64 	%rd4, %rd3;
	mul.wide.u32 	%rd5, %r1, 4;
	add.s64 	%rd1, %rd4, %rd5;
	ld.global.u32 	%r3, [%rd1];
	mul.wide.u32 	%rd6, %r2, 4;
	add.s64 	%rd2, %rd4, %rd6;
	ld.global.u32 	%r4, [%rd2];
	and.b32  	%r10, %r5, %r1;
	setp.eq.s32 	%p2, %r10, 0;
	setp.le.s32 	%p3, %r3, %r4;
	setp.ge.s32 	%p4, %r3, %r4;
	selp.u32 	%r11, -1, 0, %p4;
	selp.u32 	%r12, -1, 0, %p3;
	selp.b32 	%r13, %r12, %r11, %p2;
	and.b32  	%r14, %r13, 1;
	setp.eq.b32 	%p5, %r14, 1;
	@%p5 bra 	$L__BB6_3;
	st.global.u32 	[%rd1], %r4;
	st.global.u32 	[%rd2], %r3;
$L__BB6_3:
	ret;

}


// ===== COMPILED SASS (sm_100) =====

	.target	sm_100

	.elftype	@"ET_EXEC"


//--------------------- .note.nv.tkinfo           --------------------------
	.section	.note.nv.tkinfo,"",@"SHT_NOTE"
	.sectionflags	@"SHF_NOTE_NV_TKINFO"
	.tkinfo
        /*0018*/ 	.word	0x00000002
        /*0030*/ 	.string	""
        /*0030*/ 	.string	"ptxas"
        /*0030*/ 	.string	"Cuda compilation tools, release 13.0, V13.0.88"
        /*0030*/ 	.string	"Build cuda_13.0.r13.0/compiler.36424714_0"
        /*0030*/ 	.string	"-arch sm_100 -m 64 "



//--------------------- .note.nv.cuinfo           --------------------------
	.section	.note.nv.cuinfo,"",@"SHT_NOTE"
	.sectionflags	@"SHF_NOTE_NV_CUINFO"
        /*0018*/ 	.short	0x0002
        /*001a*/ 	.short	0x0064
        /*001c*/ 	.short	0x0082
	.zero		2


//--------------------- .nv.info                  --------------------------
	.section	.nv.info,"",@"SHT_CUDA_INFO"
	.align	4


	//----- nvinfo : EIATTR_REGCOUNT
	.align		4
        /*0000*/ 	.byte	0x04, 0x2f
        /*0002*/ 	.short	(.L_1 - .L_0)
	.align		4
.L_0:
        /*0004*/ 	.word	index@(_Z11FlipSignBitPii)
        /*0008*/ 	.word	0x00000008


	//----- nvinfo : EIATTR_FRAME_SIZE
	.align		4
.L_1:
        /*000c*/ 	.byte	0x04, 0x11
        /*000e*/ 	.short	(.L_3 - .L_2)
	.align		4
.L_2:
        /*0010*/ 	.word	index@(_Z11FlipSignBitPii)
        /*0014*/ 	.word	0x00000000


	//----- nvinfo : EIATTR_REGCOUNT
	.align		4
.L_3:
        /*0018*/ 	.byte	0x04, 0x2f
        /*001a*/ 	.short	(.L_5 - .L_4)
	.align		4
.L_4:
        /*001c*/ 	.word	index@(_Z28RadixSortCalcDigitsPerBlocksPKiPjjjj)
        /*0020*/ 	.word	0x0000000a


	//----- nvinfo : EIATTR_FRAME_SIZE
	.align		4
.L_5:
        /*0024*/ 	.byte	0x04, 0x11
        /*0026*/ 	.short	(.L_7 - .L_6)
	.align		4
.L_6:
        /*0028*/ 	.word	index@(_Z28RadixSortCalcDigitsPerBlocksPKiPjjjj)
        /*002c*/ 	.word	0x00000000


	//----- nvinfo : EIATTR_REGCOUNT
	.align		4
.L_7:
        /*0030*/ 	.byte	0x04, 0x2f
        /*0032*/ 	.short	(.L_9 - .L_8)
	.align		4
.L_8:
        /*0034*/ 	.word	index@(_Z30RadixSortScanHistogramBlellochPjS_j)
        /*0038*/ 	.word	0x00000014


	//----- nvinfo : EIATTR_FRAME_SIZE
	.align		4
.L_9:
        /*003c*/ 	.byte	0x04, 0x11
        /*003e*/ 	.short	(.L_11 - .L_10)
	.align		4
.L_10:
        /*0040*/ 	.word	index@(_Z30RadixSortScanHistogramBlellochPjS_j)
        /*0044*/ 	.word	0x00000000


	//----- nvinfo : EIATTR_REGCOUNT
	.align		4
.L_11:
        /*0048*/ 	.byte	0x04, 0x2f
        /*004a*/ 	.short	(.L_13 - .L_12)
	.align		4
.L_12:
        /*004c*/ 	.word	index@(_Z34RadixSortScanHistogramHillisSteelePjS_j)
        /*0050*/ 	.word	0x0000000e


	//----- nvinfo : EIATTR_FRAME_SIZE
	.align		4
.L_13:
        /*0054*/ 	.byte	0x04, 0x11
        /*0056*/ 	.short	(.L_15 - .L_14)
	.align		4
.L_14:
        /*0058*/ 	.word	index@(_Z34RadixSortScanHistogramHillisSteelePjS_j)
        /*005c*/ 	.word	0x00000000


	//----- nvinfo : EIATTR_REGCOUNT
	.align		4
.L_15:
        /*0060*/ 	.byte	0x04, 0x2f
        /*0062*/ 	.short	(.L_17 - .L_16)
	.align		4
.L_16:
        /*0064*/ 	.word	index@(_Z20RadixSortScanBucketsPj)
        /*0068*/ 	.word	0x00000015


	//----- nvinfo : EIATTR_FRAME_SIZE
	.align		4
.L_17:
        /*006c*/ 	.byte	0x04, 0x11
        /*006e*/ 	.short	(.L_19 - .L_18)
	.align		4
.L_18:
        /*0070*/ 	.word	index@(_Z20RadixSortScanBucketsPj)
        /*0074*/ 	.word	0x00000000


	//----- nvinfo : EIATTR_REGCOUNT
	.align		4
.L_19:
        /*0078*/ 	.byte	0x04, 0x2f
        /*007a*/ 	.short	(.L_21 - .L_20)
	.align		4
.L_20:
        /*007c*/ 	.word	index@(_Z16RadixSortScatterPKiPiPKjS3_jjj)
        /*0080*/ 	.word	0x00000020


	//----- nvinfo : EIATTR_FRAME_SIZE
	.align		4
.L_21:
        /*0084*/ 	.byte	0x04, 0x11
        /*0086*/ 	.short	(.L_23 - .L_22)
	.align		4
.L_22:
        /*0088*/ 	.word	index@(_Z16RadixSortScatterPKiPiPKjS3_jjj)
        /*008c*/ 	.word	0x00000000


	//----- nvinfo : EIATTR_REGCOUNT
	.align		4
.L_23:
        /*0090*/ 	.byte	0x04, 0x2f
        /*0092*/ 	.short	(.L_25 - .L_24)
	.align		4
.L_24:
        /*0094*/ 	.word	index@(_Z15BitonicSortStepPiii)
        /*0098*/ 	.word	0x0000000c


	//----- nvinfo : EIATTR_FRAME_SIZE
	.align		4
.L_25:
        /*009c*/ 	.byte	0x04, 0x11
        /*009e*/ 	.short	(.L_27 - .L_26)
	.align		4
.L_26:
        /*00a0*/ 	.word	index@(_Z15BitonicSortStepPiii)
        /*00a4*/ 	.word	0x00000000


	//----- nvinfo : EIATTR_MIN_STACK_SIZE
	.align		4
.L_27:
        /*00a8*/ 	.byte	0x04, 0x12
        /*00aa*/ 	.short	(.L_29 - .L_28)
	.align		4
.L_28:
        /*00ac*/ 	.word	index@(_Z15BitonicSortStepPiii)
        /*00b0*/ 	.word	0x00000000


	//----- nvinfo : EIATTR_MIN_STACK_SIZE
	.align		4
.L_29:
        /*00b4*/ 	.byte	0x04, 0x12
        /*00b6*/ 	.short	(.L_31 - .L_30)
	.align		4
.L_30:
        /*00b8*/ 	.word	index@(_Z16RadixSortScatterPKiPiPKjS3_jjj)
        /*00bc*/ 	.word	0x00000000


	//----- nvinfo : EIATTR_MIN_STACK_SIZE
	.align		4
.L_31:
        /*00c0*/ 	.byte	0x04, 0x12
        /*00c2*/ 	.short	(.L_33 - .L_32)
	.align		4
.L_32:
        /*00c4*/ 	.word	index@(_Z20RadixSortScanBucketsPj)
        /*00c8*/ 	.word	0x00000000


	//----- nvinfo : EIATTR_MIN_STACK_SIZE
	.align		4
.L_33:
        /*00cc*/ 	.byte	0x04, 0x12
        /*00ce*/ 	.short	(.L_35 - .L_34)
	.align		4
.L_34:
        /*00d0*/ 	.word	index@(_Z34RadixSortScanHistogramHillisSteelePjS_j)
        /*00d4*/ 	.word	0x00000000


	//----- nvinfo : EIATTR_MIN_STACK_SIZE
	.align		4
.L_35:
        /*00d8*/ 	.byte	0x04, 0x12
        /*00da*/ 	.short	(.L_37 - .L_36)
	.align		4
.L_36:
        /*00dc*/ 	.word	index@(_Z30RadixSortScanHistogramBlellochPjS_j)
        /*00e0*/ 	.word	0x00000000


	//----- nvinfo : EIATTR_MIN_STACK_SIZE
	.align		4
.L_37:
        /*00e4*/ 	.byte	0x04, 0x12
        /*00e6*/ 	.short	(.L_39 - .L_38)
	.align		4
.L_38:
        /*00e8*/ 	.word	index@(_Z28RadixSortCalcDigitsPerBlocksPKiPjjjj)
        /*00ec*/ 	.word	0x00000000


	//----- nvinfo : EIATTR_MIN_STACK_SIZE
	.align		4
.L_39:
        /*00f0*/ 	.byte	0x04, 0x12
        /*00f2*/ 	.short	(.L_41 - .L_40)
	.align		4
.L_40:
        /*00f4*/ 	.word	index@(_Z11FlipSignBitPii)
        /*00f8*/ 	.word	0x00000000
.L_41:


//--------------------- .nv.compat                --------------------------
	.section	.nv.compat,"",@"SHT_CUDA_COMPAT_INFO"
	.align	4
        /*0000*/ 	.byte	0x02, 0x09, 0x00, 0x00, 0x02, 0x02, 0x01, 0x00, 0x02, 0x05, 0x05, 0x00, 0x03, 0x07, 0x01, 0x01
        /*0010*/ 	.byte	0x02, 0x03, 0x00, 0x00, 0x02, 0x06, 0x01, 0x00, 0x04, 0x0b, 0x08, 0x00, 0x09, 0x00, 0x00, 0x00
        /*0020*/ 	.byte	0x00, 0x00, 0x00, 0x00


//--------------------- .nv.info._Z15BitonicSortStepPiii --------------------------
	.section	.nv.info._Z15BitonicSortStepPiii,"",@"SHT_CUDA_INFO"
	.sectionflags	@""
	.align	4


	//----- nvinfo : EIATTR_CUDA_API_VERSION
	.align		4
        /*0000*/ 	.byte	0x04, 0x37
        /*0002*/ 	.short	(.L_43 - .L_42)
.L_42:
        /*0004*/ 	.word	0x00000082


	//----- nvinfo : EIATTR_KPARAM_INFO
	.align		4
.L_43:
        /*0008*/ 	.byte	0x04, 0x17
        /*000a*/ 	.short	(.L_45 - .L_44)
.L_44:
        /*000c*/ 	.word	0x00000000
        /*0010*/ 	.short	0x0002
        /*0012*/ 	.short	0x000c
        /*0014*/ 	.byte	0x00, 0xf0, 0x11, 0x00


	//----- nvinfo : EIATTR_KPARAM_INFO
	.align		4
.L_45:
        /*0018*/ 	.byte	0x04, 0x17
        /*001a*/ 	.short	(.L_47 - .L_46)
.L_46:
        /*001c*/ 	.word	0x00000000
        /*0020*/ 	.short	0x0001
        /*0022*/ 	.short	0x0008
        /*0024*/ 	.byte	0x00, 0xf0, 0x11, 0x00


	//----- nvinfo : EIATTR_KPARAM_INFO
	.align		4
.L_47:
        /*0028*/ 	.byte	0x04, 0x17
        /*002a*/ 	.short	(.L_49 - .L_48)
.L_48:
        /*002c*/ 	.word	0x00000000
        /*0030*/ 	.short	0x0000
        /*0032*/ 	.short	0x0000
        /*0034*/ 	.byte	0x00, 0xf5, 0x21, 0x00


	//----- nvinfo : EIATTR_SPARSE_MMA_MASK
	.align		4
.L_49:
        /*0038*/ 	.byte	0x03, 0x50
        /*003a*/ 	.short	0x0000


	//----- nvinfo : EIATTR_MAXREG_COUNT
	.align		4
        /*003c*/ 	.byte	0x03, 0x1b
        /*003e*/ 	.short	0x00ff


	//----- nvinfo : EIATTR_MERCURY_ISA_VERSION
	.align		4
        /*0040*/ 	.byte	0x03, 0x5f
        /*0042*/ 	.short	0x0101


	//----- nvinfo : EIATTR_VRC_CTA_INIT_COUNT
	.align		4
        /*0044*/ 	.byte	0x02, 0x4a
	.zero		1
	.zero		1


	//----- nvinfo : EIATTR_EXIT_INSTR_OFFSETS
	.align		4
        /*0048*/ 	.byte	0x04, 0x1c
        /*004a*/ 	.short	(.L_51 - .L_50)


	//   ....[0]....
.L_50:
        /*004c*/ 	.word	0x00000080


	//   ....[1]....
        /*0050*/ 	.word	0x00000170


	//   ....[2]....
        /*0054*/ 	.word	0x000001a0


	//----- nvinfo : EIATTR_CBANK_PARAM_SIZE
	.align		4
.L_51:
        /*0058*/ 	.byte	0x03, 0x19
        /*005a*/ 	.short	0x0010


	//----- nvinfo : EIATTR_PARAM_CBANK
	.align		4
        /*005c*/ 	.byte	0x04, 0x0a
        /*005e*/ 	.short	(.L_53 - .L_52)
	.align		4
.L_52:
        /*0060*/ 	.word	index@(.nv.constant0._Z15BitonicSortStepPiii)
        /*0064*/ 	.short	0x0380
        /*0066*/ 	.short	0x0010


	//----- nvinfo : EIATTR_SW_WAR
	.align		4
.L_53:
        /*0068*/ 	.byte	0x04, 0x36
        /*006a*/ 	.short	(.L_55 - .L_54)
.L_54:
        /*006c*/ 	.word	0x00000008
.L_55:


//--------------------- .nv.info._Z16RadixSortScatterPKiPiPKjS3_jjj --------------------------
	.section	.nv.info._Z16RadixSortScatterPKiPiPKjS3_jjj,"",@"SHT_CUDA_INFO"
	.sectionflags	@""
	.align	4


	//----- nvinfo : EIATTR_CUDA_API_VERSION
	.align		4
        /*0000*/ 	.byte	0x04, 0x37
        /*0002*/ 	.short	(.L_57 - .L_56)
.L_56:
        /*0004*/ 	.word	0x00000082


	//----- nvinfo : EIATTR_KPARAM_INFO
	.align		4
.L_57:
        /*0008*/ 	.byte	0x04, 0x17
        /*000a*/ 	.short	(.L_59 - .L_58)
.L_58:
        /*000c*/ 	.word	0x00000000
        /*0010*/ 	.short	0x0006
        /*0012*/ 	.short	0x0028
        /*0014*/ 	.byte	0x00, 0xf0, 0x11, 0x00


	//----- nvinfo : EIATTR_KPARAM_INFO
	.align		4
.L_59:
        /*0018*/ 	.byte	0x04, 0x17
        /*001a*/ 	.short	(.L_61 - .L_60)
.L_60:
        /*001c*/ 	.word	0x00000000
        /*0020*/ 	.short	0x0005
        /*0022*/ 	.short	0x0024
        /*0024*/ 	.byte	0x00, 0xf0, 0x11, 0x00


	//----- nvinfo : EIATTR_KPARAM_INFO
	.align		4
.L_61:
        /*0028*/ 	.byte	0x04, 0x17
        /*002a*/ 	.short	(.L_63 - .L_62)
.L_62:
        /*002c*/ 	.word	0x00000000
        /*0030*/ 	.short	0x0004
        /*0032*/ 	.short	0x0020
        /*0034*/ 	.byte	0x00, 0xf0, 0x11, 0x00


	//----- nvinfo : EIATTR_KPARAM_INFO
	.align		4
.L_63:
        /*0038*/ 	.byte	0x04, 0x17
        /*003a*/ 	.short	(.L_65 - .L_64)
.L_64:
        /*003c*/ 	.word	0x00000000
        /*0040*/ 	.short	0x0003
        /*0042*/ 	.short	0x0018
        /*0044*/ 	.byte	0x00, 0xf5, 0x21, 0x00


	//----- nvinfo : EIATTR_KPARAM_INFO
	.align		4
.L_65:
        /*0048*/ 	.byte	0x04, 0x17
        /*004a*/ 	.short	(.L_67 - .L_66)
.L_66:
        /*004c*/ 	.word	0x00000000
        /*0050*/ 	.short	0x0002
        /*0052*/ 	.short	0x0010
        /*0054*/ 	.byte	0x00, 0xf5, 0x21, 0x00


	//----- nvinfo : EIATTR_KPARAM_INFO
	.align		4
.L_67:
        /*0058*/ 	.byte	0x04, 0x17
        /*005a*/ 	.short	(.L_69 - .L_68)
.L_68:
        /*005c*/ 	.word	0x00000000
        /*0060*/ 	.short	0x0001
        /*0062*/ 	.short	0x0008
        /*0064*/ 	.byte	0x00, 0xf5, 0x21, 0x00


	//----- nvinfo : EIATTR_KPARAM_INFO
	.align		4
.L_69:
        /*0068*/ 	.byte	0x04, 0x17
        /*006a*/ 	.short	(.L_71 - .L_70)
.L_70:
        /*006c*/ 	.word	0x00000000
        /*0070*/ 	.short	0x0000
        /*0072*/ 	.short	0x0000
        /*0074*/ 	.byte	0x00, 0xf5, 0x21, 0x00


	//----- nvinfo : EIATTR_SPARSE_MMA_MASK
	.align		4
.L_71:
        /*0078*/ 	.byte	0x03, 0x50
        /*007a*/ 	.short	0x0000


	//----- nvinfo : EIATTR_MAXREG_COUNT
	.align		4
        /*007c*/ 	.byte	0x03, 0x1b
        /*007e*/ 	.short	0x00ff


	//----- nvinfo : EIATTR_NUM_BARRIERS
	.align		4
        /*0080*/ 	.byte	0x02, 0x4c
        /*0082*/ 	.byte	0x01
	.zero		1


	//----- nvinfo : EIATTR_MERCURY_ISA_VERSION
	.align		4
        /*0084*/ 	.byte	0x03, 0x5f
        /*0086*/ 	.short	0x0101


	//----- nvinfo : EIATTR_COOP_GROUP_MASK_REGIDS
	.align		4
        /*0088*/ 	.byte	0x04, 0x29
        /*008a*/ 	.short	(.L_73 - .L_72)


	//   ....[0]....
.L_72:
        /*008c*/ 	.word	0xffffffff


	//   ....[1]....
        /*0090*/ 	.word	0xffffffff


	//   ....[2]....
        /*0094*/ 	.word	0xffffffff


	//   ....[3]....
        /*0098*/ 	.word	0xffffffff


	//   ....[4]....
        /*009c*/ 	.word	0xffffffff


	//   ....[5]....
        /*00a0*/ 	.word	0xffffffff


	//   ....[6]....
        /*00a4*/ 	.word	0xffffffff


	//   ....[7]....
        /*00a8*/ 	.word	0xffffffff


	//   ....[8]....
        /*00ac*/ 	.word	0xffffffff


	//   ....[9]....
        /*00b0*/ 	.word	0xffffffff


	//   ....[10]....
        /*00b4*/ 	.word	0xffffffff


	//   ....[11]....
        /*00b8*/ 	.word	0xffffffff


	//   ....[12]....
        /*00bc*/ 	.word	0xffffffff


	//   ....[13]....
        /*00c0*/ 	.word	0xffffffff


	//   ....[14]....
        /*00c4*/ 	.word	0xffffffff


	//   ....[15]....
        /*00c8*/ 	.word	0xffffffff


	//   ....[16]....
        /*00cc*/ 	.word	0xffffffff


	//   ....[17]....
        /*00d0*/ 	.word	0xffffffff


	//   ....[18]....
        /*00d4*/ 	.word	0xffffffff


	//   ....[19]....
        /*00d8*/ 	.word	0xffffffff


	//   ....[20]....
        /*00dc*/ 	.word	0xffffffff


	//   ....[21]....
        /*00e0*/ 	.word	0xffffffff


	//   ....[22]....
        /*00e4*/ 	.word	0xffffffff


	//   ....[23]....
        /*00e8*/ 	.word	0xffffffff


	//   ....[24]....
        /*00ec*/ 	.word	0xffffffff


	//   ....[25]....
        /*00f0*/ 	.word	0xffffffff


	//   ....[26]....
        /*00f4*/ 	.word	0xffffffff


	//   ....[27]....
        /*00f8*/ 	.word	0xffffffff


	//   ....[28]....
        /*00fc*/ 	.word	0xffffffff


	//   ....[29]....
        /*0100*/ 	.word	0xffffffff


	//   ....[30]....
        /*0104*/ 	.word	0xffffffff


	//   ....[31]....
        /*0108*/ 	.word	0xffffffff


	//   ....[32]....
        /*010c*/ 	.word	0x05000007


	//   ....[33]....
        /*0110*/ 	.word	0x05000007


	//   ....[34]....
        /*0114*/ 	.word	0x05000007


	//   ....[35]....
        /*0118*/ 	.word	0x05000007


	//   ....[36]....
        /*011c*/ 	.word	0x05000007


	//   ....[37]....
        /*0120*/ 	.word	0x05000007


	//   ....[38]....
        /*0124*/ 	.word	0x05000007


	//   ....[39]....
        /*0128*/ 	.word	0x05000007


	//   ....[40]....
        /*012c*/ 	.word	0x05000007


	//   ....[41]....
        /*0130*/ 	.word	0x05000007


	//   ....[42]....
        /*0134*/ 	.word	0x05000007


	//   ....[43]....
        /*0138*/ 	.word	0x05000007


	//   ....[44]....
        /*013c*/ 	.word	0x05000007


	//   ....[45]....
        /*0140*/ 	.word	0x05000007


	//   ....[46]....
        /*0144*/ 	.word	0x05000007


	//   ....[47]....
        /*0148*/ 	.word	0x05000007


	//   ....[48]....
        /*014c*/ 	.word	0x05000007


	//   ....[49]....
        /*0150*/ 	.word	0x05000007


	//   ....[50]....
        /*0154*/ 	.word	0x05000007


	//   ....[51]....
        /*0158*/ 	.word	0x05000007


	//   ....[52]....
        /*015c*/ 	.word	0x05000007


	//   ....[53]....
        /*0160*/ 	.word	0x05000007


	//   ....[54]....
        /*0164*/ 	.word	0x05000007


	//   ....[55]....
        /*0168*/ 	.word	0x05000007


	//   ....[56]....
        /*016c*/ 	.word	0x05000007


	//   ....[57]....
        /*0170*/ 	.word	0x05000007


	//   ....[58]....
        /*0174*/ 	.word	0x05000007


	//   ....[59]....
        /*0178*/ 	.word	0x05000007


	//   ....[60]....
        /*017c*/ 	.word	0x05000007


	//   ....[61]....
        /*0180*/ 	.word	0x05000007


	//   ....[62]....
        /*0184*/ 	.word	0x05000007


	//   ....[63]....
        /*0188*/ 	.word	0x05000007


	//----- nvinfo : EIATTR_COOP_GROUP_INSTR_OFFSETS
	.align		4
.L_73:
        /*018c*/ 	.byte	0x04, 0x28
        /*018e*/ 	.short	(.L_75 - .L_74)


	//   ....[0]....
.L_74:
        /*0190*/ 	.word	0x00000300


	//   ....[1]....
        /*0194*/ 	.word	0x00000310


	//   ....[2]....
        /*0198*/ 	.word	0x00000320


	//   ....[3]....
        /*019c*/ 	.word	0x00000330


	//   ....[4]....
        /*01a0*/ 	.word	0x00000340


	//   ....[5]....
        /*01a4*/ 	.word	0x00000350


	//   ....[6]....
        /*01a8*/ 	.word	0x00000360


	//   ....[7]....
        /*01ac*/ 	.word	0x00000380


	//   ....[8]....
        /*01b0*/ 	.word	0x000003a0


	//   ....[9]....
        /*01b4*/ 	.word	0x000003d0


	//   ....[10]....
        /*01b8*/ 	.word	0x00000400


	//   ....[11]....
        /*01bc*/ 	.word	0x00000430


	//   ....[12]....
        /*01c0*/ 	.word	0x00000460


	//   ....[13]....
        /*01c4*/ 	.word	0x00000490


	//   ....[14]....
        /*01c8*/ 	.word	0x000004c0


	//   ....[15]....
        /*01cc*/ 	.word	0x000004f0


	//   ....[16]....
        /*01d0*/ 	.word	0x00000520


	//   ....[17]....
        /*01d4*/ 	.word	0x00000550


	//   ....[18]....
        /*01d8*/ 	.word	0x00000580


	//   ....[19]....
        /*01dc*/ 	.word	0x000005b0


	//   ....[20]....
        /*01e0*/ 	.word	0x000005e0


	//   ....[21]....
        /*01e4*/ 	.word	0x00000630


	//   ....[22]....
        /*01e8*/ 	.word	0x00000660


	//   ....[23]....
        /*01ec*/ 	.word	0x000006a0


	//   ....[24]....
        /*01f0*/ 	.word	0x000006f0


	//   ....[25]....
        /*01f4*/ 	.word	0x00000720


	//   ....[26]....
        /*01f8*/ 	.word	0x00000750


	//   ....[27]....
        /*01fc*/ 	.word	0x00000780


	//   ....[28]....
        /*0200*/ 	.word	0x000007c0


	//   ....[29]....
        /*0204*/ 	.word	0x00000810


	//   ....[30]....
        /*0208*/ 	.word	0x00000840


	//   ....[31]....
        /*020c*/ 	.word	0x000008c0


	//   ....[32]....
        /*0210*/ 	.word	0x00001380


	//   ....[33]....
        /*0214*/ 	.word	0x000013d0


	//   ....[34]....
        /*0218*/ 	.word	0x00001420


	//   ....[35]....
        /*021c*/ 	.word	0x00001480


	//   ....[36]....
        /*0220*/ 	.word	0x000014e0


	//   ....[37]....
        /*0224*/ 	.word	0x00001550


	//   ....[38]....
        /*0228*/ 	.word	0x000015c0


	//   ....[39]....
        /*022c*/ 	.word	0x00001610


	//   ....[40]....
        /*0230*/ 	.word	0x00001670


	//   ....[41]....
        /*0234*/ 	.word	0x00001720


	//   ....[42]....
        /*0238*/ 	.word	0x00001800


	//   ....[43]....
        /*023c*/ 	.word	0x00001870


	//   ....[44]....
        /*0240*/ 	.word	0x000018f0


	//   ....[45]....
        /*0244*/ 	.word	0x00001960


	//   ....[46]....
        /*0248*/ 	.word	0x000019e0


	//   ....[47]....
        /*024c*/ 	.word	0x00001a40


	//   ....[48]....
        /*0250*/ 	.word	0x00001a90


	//   ....[49]....
        /*0254*/ 	.word	0x00001b10


	//   ....[50]....
        /*0258*/ 	.word	0x00001b70


	//   ....[51]....
        /*025c*/ 	.word	0x00001bc0


	//   ....[52]....
        /*0260*/ 	.word	0x00001c20


	//   ....[53]....
        /*0264*/ 	.word	0x00001cc0


	//   ....[54]....
        /*0268*/ 	.word	0x00001da0


	//   ....[55]....
        /*026c*/ 	.word	0x00001e00


	//   ....[56]....
        /*0270*/ 	.word	0x00001e70


	//   ....[57]....
        /*0274*/ 	.word	0x00001ec0


	//   ....[58]....
        /*0278*/ 	.word	0x00001f10


	//   ....[59]....
        /*027c*/ 	.word	0x00001f60


	//   ....[60]....
        /*0280*/ 	.word	0x00001fb0


	//   ....[61]....
        /*0284*/ 	.word	0x00002000


	//   ....[62]....
        /*0288*/ 	.word	0x00002050


	//   ....[63]....
        /*028c*/ 	.word	0x00002140


	//----- nvinfo : EIATTR_VRC_CTA_INIT_COUNT
	.align		4
.L_75:
        /*0290*/ 	.byte	0x02, 0x4a
	.zero		1
	.zero		1


	//----- nvinfo : EIATTR_EXIT_INSTR_OFFSETS
	.align		4
        /*0294*/ 	.byte	0x04, 0x1c
        /*0296*/ 	.short	(.L_77 - .L_76)


	//   ....[0]....
.L_76:
        /*0298*/ 	.word	0x00000ac0


	//   ....[1]....
        /*029c*/ 	.word	0x00001330


	//----- nvinfo : EIATTR_CRS_STACK_SIZE
	.align		4
.L_77:
        /*02a0*/ 	.byte	0x04, 0x1e
        /*02a2*/ 	.short	(.L_79 - .L_78)
.L_78:
        /*02a4*/ 	.word	0x00000000


	//----- nvinfo : EIATTR_CBANK_PARAM_SIZE
	.align		4
.L_79:
        /*02a8*/ 	.byte	0x03, 0x19
        /*02aa*/ 	.short	0x002c


	//----- nvinfo : EIATTR_PARAM_CBANK
	.align		4
        /*02ac*/ 	.byte	0x04, 0x0a
        /*02ae*/ 	.short	(.L_81 - .L_80)
	.align		4
.L_80:
        /*02b0*/ 	.word	index@(.nv.constant0._Z16RadixSortScatterPKiPiPKjS3_jjj)
        /*02b4*/ 	.short	0x0380
        /*02b6*/ 	.short	0x002c


	//----- nvinfo : EIATTR_SW_WAR
	.align		4
.L_81:
        /*02b8*/ 	.byte	0x04, 0x36
        /*02ba*/ 	.short	(.L_83 - .L_82)
.L_82:
        /*02bc*/ 	.word	0x00000008
.L_83:


//--------------------- .nv.info._Z20RadixSortScanBucketsPj --------------------------
	.section	.nv.info._Z20RadixSortScanBucketsPj,"",@"SHT_CUDA_INFO"
	.sectionflags	@""
	.align	4


	//----- nvinfo : EIATTR_CUDA_API_VERSION
	.align		4
        /*0000*/ 	.byte	0x04, 0x37
        /*0002*/ 	.short	(.L_85 - .L_84)
.L_84:
        /*0004*/ 	.word	0x00000082


	//----- nvinfo : EIATTR_KPARAM_INFO
	.align		4
.L_85:
        /*0008*/ 	.byte	0x04, 0x17
        /*000a*/ 	.short	(.L_87 - .L_86)
.L_86:
        /*000c*/ 	.word	0x00000000
        /*0010*/ 	.short	0x0000
        /*0012*/ 	.short	0x0000
        /*0014*/ 	.byte	0x00, 0xf5, 0x21, 0x00


	//----- nvinfo : EIATTR_SPARSE_MMA_MASK
	.align		4
.L_87:
        /*0018*/ 	.byte	0x03, 0x50
        /*001a*/ 	.short	0x0000


	//----- nvinfo : EIATTR_MAXREG_COUNT
	.align		4
        /*001c*/ 	.byte	0x03, 0x1b
        /*001e*/ 	.short	0x00ff


	//----- nvinfo : EIATTR_NUM_BARRIERS
	.align		4
        /*0020*/ 	.byte	0x02, 0x4c
        /*0022*/ 	.byte	0x01
	.zero		1


	//----- nvinfo : EIATTR_MERCURY_ISA_VERSION
	.align		4
        /*0024*/ 	.byte	0x03, 0x5f
        /*0026*/ 	.short	0x0101


	//----- nvinfo : EIATTR_VRC_CTA_INIT_COUNT
	.align		4
        /*0028*/ 	.byte	0x02, 0x4a
	.zero		1
	.zero		1


	//----- nvinfo : EIATTR_EXIT_INSTR_OFFSETS
	.align		4
        /*002c*/ 	.byte	0x04, 0x1c
        /*002e*/ 	.short	(.L_89 - .L_88)


	//   ....[0]....
.L_88:
        /*0030*/ 	.word	0x00000790


	//----- nvinfo : EIATTR_CBANK_PARAM_SIZE
	.align		4
.L_89:
        /*0034*/ 	.byte	0x03, 0x19
        /*0036*/ 	.short	0x0008


	//----- nvinfo : EIATTR_PARAM_CBANK
	.align		4
        /*0038*/ 	.byte	0x04, 0x0a
        /*003a*/ 	.short	(.L_91 - .L_90)
	.align		4
.L_90:
        /*003c*/ 	.word	index@(.nv.constant0._Z20RadixSortScanBucketsPj)
        /*0040*/ 	.short	0x0380
        /*0042*/ 	.short	0x0008


	//----- nvinfo : EIATTR_SW_WAR
	.align		4
.L_91:
        /*0044*/ 	.byte	0x04, 0x36
        /*0046*/ 	.short	(.L_93 - .L_92)
.L_92:
        /*0048*/ 	.word	0x00000008
.L_93:


//--------------------- .nv.info._Z34RadixSortScanHistogramHillisSteelePjS_j --------------------------
	.section	.nv.info._Z34RadixSortScanHistogramHillisSteelePjS_j,"",@"SHT_CUDA_INFO"
	.sectionflags	@""
	.align	4


	//----- nvinfo : EIATTR_CUDA_API_VERSION
	.align		4
        /*0000*/ 	.byte	0x04, 0x37
        /*0002*/ 	.short	(.L_95 - .L_94)
.L_94:
        /*0004*/ 	.word	0x00000082


	//----- nvinfo : EIATTR_KPARAM_INFO
	.align		4
.L_95:
        /*0008*/ 	.byte	0x04, 0x17
        /*000a*/ 	.short	(.L_97 - .L_96)
.L_96:
        /*000c*/ 	.word	0x00000000
        /*0010*/ 	.short	0x0002
        /*0012*/ 	.short	0x0010
        /*0014*/ 	.byte	0x00, 0xf0, 0x11, 0x00


	//----- nvinfo : EIATTR_KPARAM_INFO
	.align		4
.L_97:
        /*0018*/ 	.byte	0x04, 0x17
        /*001a*/ 	.short	(.L_99 - .L_98)
.L_98:
        /*001c*/ 	.word	0x00000000
        /*0020*/ 	.short	0x0001
        /*0022*/ 	.short	0x0008
        /*0024*/ 	.byte	0x00, 0xf5, 0x21, 0x00


	//----- nvinfo : EIATTR_KPARAM_INFO
	.align		4
.L_99:
        /*0028*/ 	.byte	0x04, 0x17
        /*002a*/ 	.short	(.L_101 - .L_100)
.L_100:
        /*002c*/ 	.word	0x00000000
        /*0030*/ 	.short	0x0000
        /*0032*/ 	.short	0x0000
        /*0034*/ 	.byte	0x00, 0xf5, 0x21, 0x00


	//----- nvinfo : EIATTR_SPARSE_MMA_MASK
	.align		4
.L_101:
        /*0038*/ 	.byte	0x03, 0x50
        /*003a*/ 	.short	0x0000


	//----- nvinfo : EIATTR_MAXREG_COUNT
	.align		4
        /*003c*/ 	.byte	0x03, 0x1b
        /*003e*/ 	.short	0x00ff


	//----- nvinfo : EIATTR_NUM_BARRIERS
	.align		4
        /*0040*/ 	.byte	0x02, 0x4c
        /*0042*/ 	.byte	0x01
	.zero		1


	//----- nvinfo : EIATTR_MERCURY_ISA_VERSION
	.align		4
        /*0044*/ 	.byte	0x03, 0x5f
        /*0046*/ 	.short	0x0101


	//----- nvinfo : EIATTR_VRC_CTA_INIT_COUNT
	.align		4
        /*0048*/ 	.byte	0x02, 0x4a
	.zero		1
	.zero		1


	//----- nvinfo : EIATTR_EXIT_INSTR_OFFSETS
	.align		4
        /*004c*/ 	.byte	0x04, 0x1c
        /*004e*/ 	.short	(.L_103 - .L_102)


	//   ....[0]....
.L_102:
        /*0050*/ 	.word	0x00000320


	//   ....[1]....
        /*0054*/ 	.word	0x000003e0


	//----- nvinfo : EIATTR_CRS_STACK_SIZE
	.align		4
.L_103:
        /*0058*/ 	.byte	0x04, 0x1e
        /*005a*/ 	.short	(.L_105 - .L_104)
.L_104:
        /*005c*/ 	.word	0x00000000


	//----- nvinfo : EIATTR_CBANK_PARAM_SIZE
	.align		4
.L_105:
        /*0060*/ 	.byte	0x03, 0x19
        /*0062*/ 	.short	0x0014


	//----- nvinfo : EIATTR_PARAM_CBANK
	.align		4
        /*0064*/ 	.byte	0x04, 0x0a
        /*0066*/ 	.short	(.L_107 - .L_106)
	.align		4
.L_106:
        /*0068*/ 	.word	index@(.nv.constant0._Z34RadixSortScanHistogramHillisSteelePjS_j)
        /*006c*/ 	.short	0x0380
        /*006e*/ 	.short	0x0014


	//----- nvinfo : EIATTR_SW_WAR
	.align		4
.L_107:
        /*0070*/ 	.byte	0x04, 0x36
        /*0072*/ 	.short	(.L_109 - .L_108)
.L_108:
        /*0074*/ 	.word	0x00000008
.L_109:


//--------------------- .nv.info._Z30RadixSortScanHistogramBlellochPjS_j --------------------------
	.section	.nv.info._Z30RadixSortScanHistogramBlellochPjS_j,"",@"SHT_CUDA_INFO"
	.sectionflags	@""
	.align	4


	//----- nvinfo : EIATTR_CUDA_API_VERSION
	.align		4
        /*0000*/ 	.byte	0x04, 0x37
        /*0002*/ 	.short	(.L_111 - .L_110)
.L_110:
        /*0004*/ 	.word	0x00000082


	//----- nvinfo : EIATTR_KPARAM_INFO
	.align		4
.L_111:
        /*0008*/ 	.byte	0x04, 0x17
        /*000a*/ 	.short	(.L_113 - .L_112)
.L_112:
        /*000c*/ 	.word	0x00000000
        /*0010*/ 	.short	0x0002
        /*0012*/ 	.short	0x0010
        /*0014*/ 	.byte	0x00, 0xf0, 0x11, 0x00


	//----- nvinfo : EIATTR_KPARAM_INFO
	.align		4
.L_113:
        /*0018*/ 	.byte	0x04, 0x17
        /*001a*/ 	.short	(.L_115 - .L_114)
.L_114:
        /*001c*/ 	.word	0x00000000
        /*0020*/ 	.short	0x0001
        /*0022*/ 	.short	0x0008
        /*0024*/ 	.byte	0x00, 0xf5, 0x21, 0x00


	//----- nvinfo : EIATTR_KPARAM_INFO
	.align		4
.L_115:
        /*0028*/ 	.byte	0x04, 0x17
        /*002a*/ 	.short	(.L_117 - .L_116)
.L_116:
        /*002c*/ 	.word	0x00000000
        /*0030*/ 	.short	0x0000
        /*0032*/ 	.short	0x0000
        /*0034*/ 	.byte	0x00, 0xf5, 0x21, 0x00


	//----- nvinfo : EIATTR_SPARSE_MMA_MASK
	.align		4
.L_117:
        /*0038*/ 	.byte	0x03, 0x50
        /*003a*/ 	.short	0x0000


	//----- nvinfo : EIATTR_MAXREG_COUNT
	.align		4
        /*003c*/ 	.byte	0x03, 0x1b
        /*003e*/ 	.short	0x00ff


	//----- nvinfo : EIATTR_NUM_BARRIERS
	.align		4
        /*0040*/ 	.byte	0x02, 0x4c
        /*0042*/ 	.byte	0x01
	.zero		1


	//----- nvinfo : EIATTR_MERCURY_ISA_VERSION
	.align		4
        /*0044*/ 	.byte	0x03, 0x5f
        /*0046*/ 	.short	0x0101


	//----- nvinfo : EIATTR_VRC_CTA_INIT_COUNT
	.align		4
        /*0048*/ 	.byte	0x02, 0x4a
	.zero		1
	.zero		1


	//----- nvinfo : EIATTR_EXIT_INSTR_OFFSETS
	.align		4
        /*004c*/ 	.byte	0x04, 0x1c
        /*004e*/ 	.short	(.L_119 - .L_118)


	//   ....[0]....
.L_118:
        /*0050*/ 	.word	0x00000460


	//   ....[1]....
        /*0054*/ 	.word	0x00000490


	//----- nvinfo : EIATTR_CBANK_PARAM_SIZE
	.align		4
.L_119:
        /*0058*/ 	.byte	0x03, 0x19
        /*005a*/ 	.short	0x0014


	//----- nvinfo : EIATTR_PARAM_CBANK
	.align		4
        /*005c*/ 	.byte	0x04, 0x0a
        /*005e*/ 	.short	(.L_121 - .L_120)
	.align		4
.L_120:
        /*0060*/ 	.word	index@(.nv.constant0._Z30RadixSortScanHistogramBlellochPjS_j)
        /*0064*/ 	.short	0x0380
        /*0066*/ 	.short	0x0014


	//----- nvinfo : EIATTR_SW_WAR
	.align		4
.L_121:
        /*0068*/ 	.byte	0x04, 0x36
        /*006a*/ 	.short	(.L_123 - .L_122)
.L_122:
        /*006c*/ 	.word	0x00000008
.L_123:


//--------------------- .nv.info._Z28RadixSortCalcDigitsPerBlocksPKiPjjjj --------------------------
	.section	.nv.info._Z28RadixSortCalcDigitsPerBlocksPKiPjjjj,"",@"SHT_CUDA_INFO"
	.sectionflags	@""
	.align	4


	//----- nvinfo : EIATTR_CUDA_API_VERSION
	.align		4
        /*0000*/ 	.byte	0x04, 0x37
        /*0002*/ 	.short	(.L_125 - .L_124)
.L_124:
        /*0004*/ 	.word	0x00000082


	//----- nvinfo : EIATTR_KPARAM_INFO
	.align		4
.L_125:
        /*0008*/ 	.byte	0x04, 0x17
        /*000a*/ 	.short	(.L_127 - .L_126)
.L_126:
        /*000c*/ 	.word	0x00000000
        /*0010*/ 	.short	0x0004
        /*0012*/ 	.short	0x0018
        /*0014*/ 	.byte	0x00, 0xf0, 0x11, 0x00


	//----- nvinfo : EIATTR_KPARAM_INFO
	.align		4
.L_127:
        /*0018*/ 	.byte	0x04, 0x17
        /*001a*/ 	.short	(.L_129 - .L_128)
.L_128:
        /*001c*/ 	.word	0x00000000
        /*0020*/ 	.short	0x0003
        /*0022*/ 	.short	0x0014
        /*0024*/ 	.byte	0x00, 0xf0, 0x11, 0x00


	//----- nvinfo : EIATTR_KPARAM_INFO
	.align		4
.L_129:
        /*0028*/ 	.byte	0x04, 0x17
        /*002a*/ 	.short	(.L_131 - .L_130)
.L_130:
        /*002c*/ 	.word	0x00000000
        /*0030*/ 	.short	0x0002
        /*0032*/ 	.short	0x0010
        /*0034*/ 	.byte	0x00, 0xf0, 0x11, 0x00


	//----- nvinfo : EIATTR_KPARAM_INFO
	.align		4
.L_131:
        /*0038*/ 	.byte	0x04, 0x17
        /*003a*/ 	.short	(.L_133 - .L_132)
.L_132:
        /*003c*/ 	.word	0x00000000
        /*0040*/ 	.short	0x0001
        /*0042*/ 	.short	0x0008
        /*0044*/ 	.byte	0x00, 0xf5, 0x21, 0x00


	//----- nvinfo : EIATTR_KPARAM_INFO
	.align		4
.L_133:
        /*0048*/ 	.byte	0x04, 0x17
        /*004a*/ 	.short	(.L_135 - .L_134)
.L_134:
        /*004c*/ 	.word	0x00000000
        /*0050*/ 	.short	0x0000
        /*0052*/ 	.short	0x0000
        /*0054*/ 	.byte	0x00, 0xf5, 0x21, 0x00


	//----- nvinfo : EIATTR_SPARSE_MMA_MASK
	.align		4
.L_135:
        /*0058*/ 	.byte	0x03, 0x50
        /*005a*/ 	.short	0x0000


	//----- nvinfo : EIATTR_MAXREG_COUNT
	.align		4
        /*005c*/ 	.byte	0x03, 0x1b
        /*005e*/ 	.short	0x00ff


	//----- nvinfo : EIATTR_NUM_BARRIERS
	.align		4
        /*0060*/ 	.byte	0x02, 0x4c
        /*0062*/ 	.byte	0x01
	.zero		1


	//----- nvinfo : EIATTR_MERCURY_ISA_VERSION
	.align		4
        /*0064*/ 	.byte	0x03, 0x5f
        /*0066*/ 	.short	0x0101


	//----- nvinfo : EIATTR_VRC_CTA_INIT_COUNT
	.align		4
        /*0068*/ 	.byte	0x02, 0x4a
	.zero		1
	.zero		1


	//----- nvinfo : EIATTR_EXIT_INSTR_OFFSETS
	.align		4
        /*006c*/ 	.byte	0x04, 0x1c
        /*006e*/ 	.short	(.L_137 - .L_136)


	//   ....[0]....
.L_136:
        /*0070*/ 	.word	0x000001b0


	//   ....[1]....
        /*0074*/ 	.word	0x00000220


	//----- nvinfo : EIATTR_CRS_STACK_SIZE
	.align		4
.L_137:
        /*0078*/ 	.byte	0x04, 0x1e
        /*007a*/ 	.short	(.L_139 - .L_138)
.L_138:
        /*007c*/ 	.word	0x00000000


	//----- nvinfo : EIATTR_CBANK_PARAM_SIZE
	.align		4
.L_139:
        /*0080*/ 	.byte	0x03, 0x19
        /*0082*/ 	.short	0x001c


	//----- nvinfo : EIATTR_PARAM_CBANK
	.align		4
        /*0084*/ 	.byte	0x04, 0x0a
        /*0086*/ 	.short	(.L_141 - .L_140)
	.align		4
.L_140:
        /*0088*/ 	.word	index@(.nv.constant0._Z28RadixSortCalcDigitsPerBlocksPKiPjjjj)
        /*008c*/ 	.short	0x0380
        /*008e*/ 	.short	0x001c


	//----- nvinfo : EIATTR_SW_WAR
	.align		4
.L_141:
        /*0090*/ 	.byte	0x04, 0x36
        /*0092*/ 	.short	(.L_143 - .L_142)
.L_142:
        /*0094*/ 	.word	0x00000008
.L_143:


//--------------------- .nv.info._Z11FlipSignBitPii --------------------------
	.section	.nv.info._Z11FlipSignBitPii,"",@"SHT_CUDA_INFO"
	.sectionflags	@""
	.align	4


	//----- nvinfo : EIATTR_CUDA_API_VERSION
	.align		4
        /*0000*/ 	.byte	0x04, 0x37
        /*0002*/ 	.short	(.L_145 - .L_144)
.L_144:
        /*0004*/ 	.word	0x00000082


	//----- nvinfo : EIATTR_KPARAM_INFO
	.align		4
.L_145:
        /*0008*/ 	.byte	0x04, 0x17
        /*000a*/ 	.short	(.L_147 - .L_146)
.L_146:
        /*000c*/ 	.word	0x00000000
        /*0010*/ 	.short	0x0001
        /*0012*/ 	.short	0x0008
        /*0014*/ 	.byte	0x00, 0xf0, 0x11, 0x00


	//----- nvinfo : EIATTR_KPARAM_INFO
	.align		4
.L_147:
        /*0018*/ 	.byte	0x04, 0x17
        /*001a*/ 	.short	(.L_149 - .L_148)
.L_148:
        /*001c*/ 	.word	0x00000000
        /*0020*/ 	.short	0x0000
        /*0022*/ 	.short	0x0000
        /*0024*/ 	.byte	0x00, 0xf5, 0x21, 0x00


	//----- nvinfo : EIATTR_SPARSE_MMA_MASK
	.align		4
.L_149:
        /*0028*/ 	.byte	0x03, 0x50
        /*002a*/ 	.short	0x0000


	//----- nvinfo : EIATTR_MAXREG_COUNT
	.align		4
        /*002c*/ 	.byte	0x03, 0x1b
        /*002e*/ 	.short	0x00ff


	//----- nvinfo : EIATTR_MERCURY_ISA_VERSION
	.align		4
        /*0030*/ 	.byte	0x03, 0x5f
        /*0032*/ 	.short	0x0101


	//----- nvinfo : EIATTR_VRC_CTA_INIT_COUNT
	.align		4
        /*0034*/ 	.byte	0x02, 0x4a
	.zero		1
	.zero		1


	//----- nvinfo : EIATTR_EXIT_INSTR_OFFSETS
	.align		4
        /*0038*/ 	.byte	0x04, 0x1c
        /*003a*/ 	.short	(.L_151 - .L_150)


	//   ....[0]....
.L_150:
        /*003c*/ 	.word	0x00000070


	//   ....[1]....
        /*0040*/ 	.word	0x000000e0


	//----- nvinfo : EIATTR_CBANK_PARAM_SIZE
	.align		4
.L_151:
        /*0044*/ 	.byte	0x03, 0x19
        /*0046*/ 	.short	0x000c


	//----- nvinfo : EIATTR_PARAM_CBANK
	.align		4
        /*0048*/ 	.byte	0x04, 0x0a
        /*004a*/ 	.short	(.L_153 - .L_152)
	.align		4
.L_152:
        /*004c*/ 	.word	index@(.nv.constant0._Z11FlipSignBitPii)
        /*0050*/ 	.short	0x0380
        /*0052*/ 	.short	0x000c


	//----- nvinfo : EIATTR_SW_WAR
	.align		4
.L_153:
        /*0054*/ 	.byte	0x04, 0x36
        /*0056*/ 	.short	(.L_155 - .L_154)
.L_154:
        /*0058*/ 	.word	0x00000008
.L_155:


//--------------------- .nv.callgraph             --------------------------
	.section	.nv.callgraph,"",@"SHT_CUDA_CALLGRAPH"
	.align	4
	.sectionentsize	8
	.align		4
        /*0000*/ 	.word	0x00000000
	.align		4
        /*0004*/ 	.word	0xffffffff
	.align		4
        /*0008*/ 	.word	0x00000000
	.align		4
        /*000c*/ 	.word	0xfffffffe
	.align		4
        /*0010*/ 	.word	0x00000000
	.align		4
        /*0014*/ 	.word	0xfffffffd
	.align		4
        /*0018*/ 	.word	0x00000000
	.align		4
        /*001c*/ 	.word	0xfffffffc


//--------------------- .text._Z15BitonicSortStepPiii --------------------------
	.section	.text._Z15BitonicSortStepPiii,"ax",@progbits
	.align	128
        .global         _Z15BitonicSortStepPiii
        .type           _Z15BitonicSortStepPiii,@function
        .size           _Z15BitonicSortStepPiii,(.L_x_56 - _Z15BitonicSortStepPiii)
        .other          _Z15BitonicSortStepPiii,@"STO_CUDA_ENTRY STV_DEFAULT"
_Z15BitonicSortStepPiii:
.text._Z15BitonicSortStepPiii:
[----:B------:R-:W-:Y:S01]  /*0000*/  LDC R1, c[0x0][0x37c] ;  /* 0x0000df00ff017b82 */ /* 0x000fe20000000800 */
[----:B------:R-:W0:Y:S01]  /*0010*/  S2R R7, SR_TID.X ;  /* 0x0000000000077919 */ /* 0x000e220000002100 */
[----:B------:R-:W0:Y:S01]  /*0020*/  LDCU UR4, c[0x0][0x360] ;  /* 0x00006c00ff0477ac */ /* 0x000e220008000800 */
[----:B------:R-:W0:Y:S01]  /*0030*/  S2R R0, SR_CTAID.X ;  /* 0x0000000000007919 */ /* 0x000e220000002500 */
[----:B------:R-:W1:Y:S01]  /*0040*/  LDCU UR5, c[0x0][0x388] ;  /* 0x00007100ff0577ac */ /* 0x000e620008000800 */
[----:B0-----:R-:W-:-:S05]  /*0050*/  IMAD R7, R0, UR4, R7 ;  /* 0x0000000400077c24 */ /* 0x001fca000f8e0207 */
[----:B-1----:R-:W-:-:S04]  /*0060*/  LOP3.LUT R0, R7, UR5, RZ, 0x3c, !PT ;  /* 0x0000000507007c12 */ /* 0x002fc8000f8e3cff */
[----:B------:R-:W-:-:S13]  /*0070*/  ISETP.GT.U32.AND P0, PT, R0, R7, PT ;  /* 0x000000070000720c */ /* 0x000fda0003f04070 */
[----:B------:R-:W-:Y:S05]  /*0080*/  @!P0 EXIT ;  /* 0x000000000000894d */ /* 0x000fea0003800000 */
[----:B------:R-:W0:Y:S01]  /*0090*/  LDC.64 R4, c[0x0][0x380] ;  /* 0x0000e000ff047b82 */ /* 0x000e220000000a00 */
[----:B------:R-:W1:Y:S01]  /*00a0*/  LDCU.64 UR4, c[0x0][0x358] ;  /* 0x00006b00ff0477ac */ /* 0x000e620008000a00 */
[----:B------:R-:W2:Y:S01]  /*00b0*/  LDCU UR6, c[0x0][0x38c] ;  /* 0x00007180ff0677ac */ /* 0x000ea20008000800 */
[----:B0-----:R-:W-:-:S04]  /*00c0*/  IMAD.WIDE.U32 R2, R7, 0x4, R4 ;  /* 0x0000000407027825 */ /* 0x001fc800078e0004 */
[----:B------:R-:W-:Y:S01]  /*00d0*/  IMAD.WIDE.U32 R4, R0, 0x4, R4 ;  /* 0x0000000400047825 */ /* 0x000fe200078e0004 */
[----:B-1----:R-:W3:Y:S04]  /*00e0*/  LDG.E R9, desc[UR4][R2.64] ;  /* 0x0000000402097981 */ /* 0x002ee8000c1e1900 */
[----:B------:R-:W3:Y:S01]  /*00f0*/  LDG.E R0, desc[UR4][R4.64] ;  /* 0x0000000404007981 */ /* 0x000ee2000c1e1900 */
[----:B--2---:R-:W-:Y:S02]  /*0100*/  LOP3.LUT P1, RZ, R7, UR6, RZ, 0xc0, !PT ;  /* 0x0000000607ff7c12 */ /* 0x004fe4000f82c0ff */
[CC--:B---3--:R-:W-:Y:S02]  /*0110*/  ISETP.GE.AND P0, PT, R9.reuse, R0.reuse, PT ;  /* 0x000000000900720c */ /* 0x0c8fe40003f06270 */
[----:B------:R-:W-:-:S02]  /*0120*/  ISETP.GT.AND P2, PT, R9, R0, PT ;  /* 0x000000000900720c */ /* 0x000fc40003f44270 */
[----:B------:R-:W-:-:S07]  /*0130*/  SEL R6, RZ, 0xffffffff, !P0 ;  /* 0xffffffffff067807 */ /* 0x000fce0004000000 */
[----:B------:R-:W-:-:S04]  /*0140*/  @!P1 SEL R6, RZ, 0xffffffff, P2 ;  /* 0xffffffffff069807 */ /* 0x000fc80001000000 */
[----:B------:R-:W-:-:S04]  /*0150*/  LOP3.LUT R6, R6, 0x1, RZ, 0xc0, !PT ;  /* 0x0000000106067812 */ /* 0x000fc800078ec0ff */
[----:B------:R-:W-:-:S13]  /*0160*/  ISETP.NE.U32.AND P0, PT, R6, 0x1, PT ;  /* 0x000000010600780c */ /* 0x000fda0003f05070 */
[----:B------:R-:W-:Y:S05]  /*0170*/  @!P0 EXIT ;  /* 0x000000000000894d */ /* 0x000fea0003800000 */
[----:B------:R-:W-:Y:S04]  /*0180*/  STG.E desc[UR4][R2.64], R0 ;  /* 0x0000000002007986 */ /* 0x000fe8000c101904 */
[----:B------:R-:W-:Y:S01]  /*0190*/  STG.E desc[UR4][R4.64], R9 ;  /* 0x0000000904007986 */ /* 0x000fe2000c101904 */
[----:B------:R-:W-:Y:S05]  /*01a0*/  EXIT ;  /* 0x000000000000794d */ /* 0x000fea0003800000 */
.L_x_0:
[----:B------:R-:W-:-:S00]  /*01b0*/  BRA `(.L_x_0) ;  /* 0xfffffffc00fc7947 */ /* 0x000fc0000383ffff */
[----:B------:R-:W-:-:S00]  /*01c0*/  NOP ;  /* 0x0000000000007918 */ /* 0x000fc00000000000 */
        /* <DEDUP_REMOVED lines=11> */
.L_x_56:


//--------------------- .text._Z16RadixSortScatterPKiPiPKjS3_jjj --------------------------
	.section	.text._Z16RadixSortScatterPKiPiPKjS3_jjj,"ax",@progbits
	.align	128
        .global         _Z16RadixSortScatterPKiPiPKjS3_jjj
        .type           _Z16RadixSortScatterPKiPiPKjS3_jjj,@function
        .size           _Z16RadixSortScatterPKiPiPKjS3_jjj,(.L_x_57 - _Z16RadixSortScatterPKiPiPKjS3_jjj)
        .other          _Z16RadixSortScatterPKiPiPKjS3_jjj,@"STO_CUDA_ENTRY STV_DEFAULT"
_Z16RadixSortScatterPKiPiPKjS3_jjj:
.text._Z16RadixSortScatterPKiPiPKjS3_jjj:
[----:B------:R-:W-:Y:S01]  /*0000*/  LDC R1, c[0x0][0x37c] ;  /* 0x0000df00ff017b82 */ /* 0x000fe20000000800 */
[----:B------:R-:W0:Y:S01]  /*0010*/  S2R R5, SR_CgaCtaId ;  /* 0x0000000000057919 */ /* 0x000e220000008800 */
[----:B------:R-:W-:Y:S01]  /*0020*/  MOV R4, 0x400 ;  /* 0x0000040000047802 */ /* 0x000fe20000000f00 */
[----:B------:R-:W-:Y:S01]  /*0030*/  BSSY.RECONVERGENT B0, `(.L_x_1) ;  /* 0x000000b000007945 */ /* 0x000fe20003800200 */
[----:B------:R-:W1:Y:S02]  /*0040*/  S2R R6, SR_TID.X ;  /* 0x0000000000067919 */ /* 0x000e640000002100 */
[----:B0-----:R-:W-:Y:S02]  /*0050*/  LEA R3, R5, R4, 0x18 ;  /* 0x0000000405037211 */ /* 0x001fe400078ec0ff */
[--C-:B-1----:R-:W-:Y:S01]  /*0060*/  SHF.R.U32.HI R2, RZ, 0x5, R6.reuse ;  /* 0x00000005ff027819 */ /* 0x102fe20000011606 */
[----:B------:R-:W-:Y:S02]  /*0070*/  IMAD.MOV.U32 R7, RZ, RZ, R6 ;  /* 0x000000ffff077224 */ /* 0x000fe400078e0006 */
[----:B------:R-:W-:-:S07]  /*0080*/  IMAD R0, R6, 0x4, R3 ;  /* 0x0000000406007824 */ /* 0x000fce00078e0203 */
.L_x_2:
[C---:B------:R-:W-:Y:S01]  /*0090*/  ISETP.GE.U32.AND P0, PT, R7.reuse, 0x1c00, PT ;  /* 0x00001c000700780c */ /* 0x040fe20003f06070 */
[----:B------:R0:W-:Y:S01]  /*00a0*/  STS [R0], RZ ;  /* 0x000000ff00007388 */ /* 0x0001e20000000800 */
[----:B------:R-:W-:Y:S02]  /*00b0*/  VIADD R7, R7, 0x400 ;  /* 0x0000040007077836 */ /* 0x000fe40000000000 */
[----:B0-----:R-:W-:-:S09]  /*00c0*/  VIADD R0, R0, 0x1000 ;  /* 0x0000100000007836 */ /* 0x001fd20000000000 */
[----:B------:R-:W-:Y:S05]  /*00d0*/  @!P0 BRA `(.L_x_2) ;  /* 0xfffffffc00ec8947 */ /* 0x000fea000383ffff */
[----:B------:R-:W-:Y:S05]  /*00e0*/  BSYNC.RECONVERGENT B0 ;  /* 0x0000000000007941 */ /* 0x000fea0003800200 */
.L_x_1:
[C---:B------:R-:W-:Y:S01]  /*00f0*/  ISETP.GT.U32.AND P0, PT, R6.reuse, 0xff, PT ;  /* 0x000000ff0600780c */ /* 0x040fe20003f04070 */
[----:B------:R-:W0:Y:S01]  /*0100*/  S2UR UR4, SR_CTAID.X ;  /* 0x00000000000479c3 */ /* 0x000e220000002500 */
[----:B------:R-:W1:Y:S01]  /*0110*/  LDCU.64 UR6, c[0x0][0x358] ;  /* 0x00006b00ff0677ac */ /* 0x000e620008000a00 */
[----:B------:R-:W2:Y:S06]  /*0120*/  LDCU UR5, c[0x0][0x3a4] ;  /* 0x00007480ff0577ac */ /* 0x000eac0008000800 */
[----:B------:R-:W3:Y:S08]  /*0130*/  LDC.64 R8, c[0x0][0x398] ;  /* 0x0000e600ff087b82 */ /* 0x000ef00000000a00 */
[----:B------:R-:W0:Y:S08]  /*0140*/  @!P0 LDC R7, c[0x0][0x3a8] ;  /* 0x0000ea00ff078b82 */ /* 0x000e300000000800 */
[----:B------:R-:W4:Y:S01]  /*0150*/  LDC.64 R10, c[0x0][0x390] ;  /* 0x0000e400ff0a7b82 */ /* 0x000f220000000a00 */
[----:B---3--:R-:W-:-:S06]  /*0160*/  @!P0 IMAD.WIDE.U32 R8, R6, 0x4, R8 ;  /* 0x0000000406088825 */ /* 0x008fcc00078e0008 */
[----:B-1----:R-:W3:Y:S01]  /*0170*/  @!P0 LDG.E R8, desc[UR6][R8.64] ;  /* 0x0000000608088981 */ /* 0x002ee2000c1e1900 */
[----:B0-----:R-:W-:-:S04]  /*0180*/  @!P0 IMAD R7, R6, R7, UR4 ;  /* 0x0000000406078e24 */ /* 0x001fc8000f8e0207 */
[----:B----4-:R-:W-:-:S06]  /*0190*/  @!P0 IMAD.WIDE.U32 R10, R7, 0x4, R10 ;  /* 0x00000004070a8825 */ /* 0x010fcc00078e000a */
[----:B------:R0:W3:Y:S01]  /*01a0*/  @!P0 LDG.E R11, desc[UR6][R10.64] ;  /* 0x000000060a0b8981 */ /* 0x0000e2000c1e1900 */
[----:B------:R-:W-:Y:S01]  /*01b0*/  @!P0 VIADD R0, R4, 0x8000 ;  /* 0x0000800004008836 */ /* 0x000fe20000000000 */
[----:B------:R-:W-:-:S04]  /*01c0*/  USHF.L.U32 UR4, UR4, 0xa, URZ ;  /* 0x0000000a04047899 */ /* 0x000fc800080006ff */
[----:B------:R-:W-:Y:S02]  /*01d0*/  @!P0 LEA R7, R5, R0, 0x18 ;  /* 0x0000000005078211 */ /* 0x000fe400078ec0ff */
[----:B------:R-:W-:-:S03]  /*01e0*/  LOP3.LUT R15, R6, UR4, RZ, 0xfc, !PT ;  /* 0x00000004060f7c12 */ /* 0x000fc6000f8efcff */
[----:B------:R-:W-:Y:S02]  /*01f0*/  @!P0 IMAD R13, R6, 0x4, R7 ;  /* 0x00000004060d8824 */ /* 0x000fe400078e0207 */
[----:B------:R-:W-:Y:S02]  /*0200*/  IMAD.MOV.U32 R0, RZ, RZ, RZ ;  /* 0x000000ffff007224 */ /* 0x000fe400078e00ff */
[----:B0-----:R-:W-:Y:S02]  /*0210*/  IMAD.MOV.U32 R10, RZ, RZ, RZ ;  /* 0x000000ffff0a7224 */ /* 0x001fe400078e00ff */
[----:B------:R-:W-:Y:S02]  /*0220*/  IMAD.MOV.U32 R7, RZ, RZ, RZ ;  /* 0x000000ffff077224 */ /* 0x000fe400078e00ff */
[----:B---3--:R-:W-:-:S05]  /*0230*/  @!P0 IMAD.IADD R12, R8, 0x1, R11 ;  /* 0x00000001080c8824 */ /* 0x008fca00078e020b */
[----:B------:R0:W-:Y:S01]  /*0240*/  @!P0 STS [R13], R12 ;  /* 0x0000000c0d008388 */ /* 0x0001e20000000800 */
[----:B------:R-:W-:Y:S01]  /*0250*/  BAR.SYNC.DEFER_BLOCKING 0x0 ;  /* 0x0000000000007b1d */ /* 0x000fe20000010000 */
[----:B--2---:R-:W-:-:S13]  /*0260*/  ISETP.GE.U32.AND P0, PT, R15, UR5, PT ;  /* 0x000000050f007c0c */ /* 0x004fda000bf06070 */
[----:B0-----:R-:W-:Y:S05]  /*0270*/  @P0 BRA `(.L_x_3) ;  /* 0x0000000800080947 */ /* 0x001fea0003800000 */
[----:B------:R-:W0:Y:S01]  /*0280*/  LDC.64 R8, c[0x0][0x380] ;  /* 0x0000e000ff087b82 */ /* 0x000e220000000a00 */
[----:B------:R-:W1:Y:S01]  /*0290*/  LDCU UR4, c[0x0][0x3a0] ;  /* 0x00007400ff0477ac */ /* 0x000e620008000800 */
[----:B0-----:R-:W-:-:S05]  /*02a0*/  IMAD.WIDE R8, R15, 0x4, R8 ;  /* 0x000000040f087825 */ /* 0x001fca00078e0208 */
[----:B------:R-:W1:Y:S02]  /*02b0*/  LDG.E R0, desc[UR6][R8.64] ;  /* 0x0000000608007981 */ /* 0x000e64000c1e1900 */
[----:B-1----:R-:W-:Y:S01]  /*02c0*/  SHF.R.U32.HI R10, RZ, UR4, R0 ;  /* 0x00000004ff0a7c19 */ /* 0x002fe20008011600 */
[----:B------:R-:W-:-:S03]  /*02d0*/  UMOV UR4, 0xffffffff ;  /* 0xffffffff00047882 */ /* 0x000fc60000000000 */
[----:B------:R-:W-:Y:S01]  /*02e0*/  LOP3.LUT R10, R10, 0xff, RZ, 0xc0, !PT ;  /* 0x000000ff0a0a7812 */ /* 0x000fe200078ec0ff */
[----:B------:R-:W-:Y:S06]  /*02f0*/  BRA.DIV UR4, `(.L_x_4) ;  /* 0x0000001204107947 */ /* 0x000fec000b800000 */
[----:B------:R-:W0:Y:S04]  /*0300*/  SHFL.IDX PT, R25, R10, 0x1, 0x1f ;  /* 0x00201f000a197f89 */ /* 0x000e2800000e0000 */
[----:B------:R-:W1:Y:S04]  /*0310*/  SHFL.IDX PT, R27, R10, 0x2, 0x1f ;  /* 0x00401f000a1b7f89 */ /* 0x000e6800000e0000 */
[----:B------:R-:W2:Y:S04]  /*0320*/  SHFL.IDX PT, R29, R10, 0x3, 0x1f ;  /* 0x00601f000a1d7f89 */ /* 0x000ea800000e0000 */
[----:B------:R-:W3:Y:S04]  /*0330*/  SHFL.IDX PT, R15, R10, RZ, 0x1f ;  /* 0x00001fff0a0f7589 */ /* 0x000ee800000e0000 */
[----:B------:R-:W4:Y:S04]  /*0340*/  SHFL.IDX PT, R13, R10, 0x6, 0x1f ;  /* 0x00c01f000a0d7f89 */ /* 0x000f2800000e0000 */
[----:B------:R-:W5:Y:S04]  /*0350*/  SHFL.IDX PT, R12, R10, 0x4, 0x1f ;  /* 0x00801f000a0c7f89 */ /* 0x000f6800000e0000 */
[----:B------:R-:W5:Y:S01]  /*0360*/  SHFL.IDX PT, R17, R10, 0x9, 0x1f ;  /* 0x01201f000a117f89 */ /* 0x000f6200000e0000 */
[----:B0-----:R-:W-:-:S03]  /*0370*/  ISETP.NE.AND P6, PT, R25, R10, PT ;  /* 0x0000000a1900720c */ /* 0x001fc60003fc5270 */
[----:B------:R-:W0:Y:S01]  /*0380*/  SHFL.IDX PT, R23, R10, 0x8, 0x1f ;  /* 0x01001f000a177f89 */ /* 0x000e2200000e0000 */
[----:B-1----:R-:W-:-:S03]  /*0390*/  ISETP.NE.AND P4, PT, R27, R10, PT ;  /* 0x0000000a1b00720c */ /* 0x002fc60003f85270 */
[----:B------:R-:W1:Y:S01]  /*03a0*/  SHFL.IDX PT, R16, R10, 0x5, 0x1f ;  /* 0x00a01f000a107f89 */ /* 0x000e6200000e0000 */
[-C--:B--2---:R-:W-:Y:S02]  /*03b0*/  ISETP.NE.AND P1, PT, R29, R10.reuse, PT ;  /* 0x0000000a1d00720c */ /* 0x084fe40003f25270 */
[----:B------:R-:W-:Y:S01]  /*03c0*/  SEL R29, RZ, 0x2, P6 ;  /* 0x00000002ff1d7807 */ /* 0x000fe20003000000 */
[----:B------:R-:W2:Y:S01]  /*03d0*/  SHFL.IDX PT, R21, R10, 0x7, 0x1f ;  /* 0x00e01f000a157f89 */ /* 0x000ea200000e0000 */
[-C--:B---3--:R-:W-:Y:S02]  /*03e0*/  ISETP.NE.AND P3, PT, R15, R10.reuse, PT ;  /* 0x0000000a0f00720c */ /* 0x088fe40003f65270 */
[----:B------:R-:W-:Y:S01]  /*03f0*/  SEL R7, RZ, 0x4, P4 ;  /* 0x00000004ff077807 */ /* 0x000fe20002000000 */
[----:B------:R-:W3:Y:S01]  /*0400*/  SHFL.IDX PT, R19, R10, 0xa, 0x1f ;  /* 0x01401f000a137f89 */ /* 0x000ee200000e0000 */
[-C--:B----4-:R-:W-:Y:S02]  /*0410*/  ISETP.NE.AND P6, PT, R13, R10.reuse, PT ;  /* 0x0000000a0d00720c */ /* 0x090fe40003fc5270 */
[----:B------:R-:W-:Y:S01]  /*0420*/  SEL R14, RZ, 0x1, P3 ;  /* 0x00000001ff0e7807 */ /* 0x000fe20001800000 */
[----:B------:R-:W4:Y:S01]  /*0430*/  SHFL.IDX PT, R27, R10, 0xb, 0x1f ;  /* 0x01601f000a1b7f89 */ /* 0x000f2200000e0000 */
[----:B-----5:R-:W-:-:S02]  /*0440*/  ISETP.NE.AND P2, PT, R12, R10, PT ;  /* 0x0000000a0c00720c */ /* 0x020fc40003f45270 */
[----:B------:R-:W-:Y:S01]  /*0450*/  SEL R12, RZ, 0x8, P1 ;  /* 0x00000008ff0c7807 */ /* 0x000fe20000800000 */
[----:B------:R-:W5:Y:S01]  /*0460*/  SHFL.IDX PT, R25, R10, 0xc, 0x1f ;  /* 0x01801f000a197f89 */ /* 0x000f6200000e0000 */
[-C--:B------:R-:W-:Y:S02]  /*0470*/  ISETP.NE.AND P1, PT, R17, R10.reuse, PT ;  /* 0x0000000a1100720c */ /* 0x080fe40003f25270 */
[----:B------:R-:W-:Y:S01]  /*0480*/  IADD3 R29, PT, PT, R7, R29, R14 ;  /* 0x0000001d071d7210 */ /* 0x000fe20007ffe00e */
[----:B------:R-:W5:Y:S01]  /*0490*/  SHFL.IDX PT, R13, R10, 0xd, 0x1f ;  /* 0x01a01f000a0d7f89 */ /* 0x000f6200000e0000 */
[-C--:B0-----:R-:W-:Y:S02]  /*04a0*/  ISETP.NE.AND P3, PT, R23, R10.reuse, PT ;  /* 0x0000000a1700720c */ /* 0x081fe40003f65270 */
[----:B------:R-:W-:Y:S01]  /*04b0*/  SEL R7, RZ, 0x10, P2 ;  /* 0x00000010ff077807 */ /* 0x000fe20001000000 */
[----:B------:R-:W0:Y:S01]  /*04c0*/  SHFL.IDX PT, R15, R10, 0xe, 0x1f ;  /* 0x01c01f000a0f7f89 */ /* 0x000e2200000e0000 */
[----:B-1----:R-:W-:-:S02]  /*04d0*/  ISETP.NE.AND P5, PT, R16, R10, PT ;  /* 0x0000000a1000720c */ /* 0x002fc40003fa5270 */
[----:B------:R-:W-:Y:S01]  /*04e0*/  IADD3 R12, PT, PT, R7, R12, R29 ;  /* 0x0000000c070c7210 */ /* 0x000fe20007ffe01d */
[----:B------:R-:W1:Y:S01]  /*04f0*/  SHFL.IDX PT, R17, R10, 0x11, 0x1f ;  /* 0x02201f000a117f89 */ /* 0x000e6200000e0000 */
[-C--:B--2---:R-:W-:Y:S02]  /*0500*/  ISETP.NE.AND P4, PT, R21, R10.reuse, PT ;  /* 0x0000000a1500720c */ /* 0x084fe40003f85270 */
[----:B------:R-:W-:Y:S01]  /*0510*/  SEL R29, RZ, 0x20, P5 ;  /* 0x00000020ff1d7807 */ /* 0x000fe20002800000 */
[----:B------:R-:W2:Y:S01]  /*0520*/  SHFL.IDX PT, R23, R10, 0xf, 0x1f ;  /* 0x01e01f000a177f89 */ /* 0x000ea200000e0000 */
[-C--:B---3--:R-:W-:Y:S02]  /*0530*/  ISETP.NE.AND P2, PT, R19, R10.reuse, PT ;  /* 0x0000000a1300720c */ /* 0x088fe40003f45270 */
[----:B------:R-:W-:Y:S01]  /*0540*/  SEL R7, RZ, 0x40, P6 ;  /* 0x00000040ff077807 */ /* 0x000fe20003000000 */
[----:B------:R-:W3:Y:S01]  /*0550*/  SHFL.IDX PT, R21, R10, 0x10, 0x1f ;  /* 0x02001f000a157f89 */ /* 0x000ee200000e0000 */
[----:B----4-:R-:W-:-:S02]  /*0560*/  ISETP.NE.AND P6, PT, R27, R10, PT ;  /* 0x0000000a1b00720c */ /* 0x010fc40003fc5270 */
[----:B------:R-:W-:Y:S01]  /*0570*/  IADD3 R12, PT, PT, R7, R29, R12 ;  /* 0x0000001d070c7210 */ /* 0x000fe20007ffe00c */
[----:B------:R-:W4:Y:S01]  /*0580*/  SHFL.IDX PT, R19, R10, 0x12, 0x1f ;  /* 0x02401f000a137f89 */ /* 0x000f2200000e0000 */
[----:B------:R-:W-:Y:S02]  /*0590*/  SEL R29, RZ, 0x80, P4 ;  /* 0x00000080ff1d7807 */ /* 0x000fe40002000000 */
[----:B------:R-:W-:Y:S01]  /*05a0*/  SEL R7, RZ, 0x100, P3 ;  /* 0x00000100ff077807 */ /* 0x000fe20001800000 */
[----:B------:R-:W-:Y:S01]  /*05b0*/  SHFL.IDX PT, R27, R10, 0x14, 0x1f ;  /* 0x02801f000a1b7f89 */ /* 0x000fe200000e0000 */
[----:B-----5:R-:W-:Y:S02]  /*05c0*/  ISETP.NE.AND P5, PT, R25, R10, PT ;  /* 0x0000000a1900720c */ /* 0x020fe40003fa5270 */
[----:B------:R-:W-:Y:S01]  /*05d0*/  IADD3 R12, PT, PT, R7, R29, R12 ;  /* 0x0000001d070c7210 */ /* 0x000fe20007ffe00c */
[----:B------:R-:W5:Y:S01]  /*05e0*/  SHFL.IDX PT, R25, R10, 0x13, 0x1f ;  /* 0x02601f000a197f89 */ /* 0x000f6200000e0000 */
[----:B------:R-:W-:-:S02]  /*05f0*/  SEL R29, RZ, 0x200, P1 ;  /* 0x00000200ff1d7807 */ /* 0x000fc40000800000 */
[----:B------:R-:W-:Y:S02]  /*0600*/  SEL R7, RZ, 0x400, P2 ;  /* 0x00000400ff077807 */ /* 0x000fe40001000000 */
[-C--:B------:R-:W-:Y:S02]  /*0610*/  ISETP.NE.AND P4, PT, R13, R10.reuse, PT ;  /* 0x0000000a0d00720c */ /* 0x080fe40003f85270 */
[----:B0-----:R-:W-:Y:S01]  /*0620*/  ISETP.NE.AND P3, PT, R15, R10, PT ;  /* 0x0000000a0f00720c */ /* 0x001fe20003f65270 */
[----:B------:R-:W0:Y:S01]  /*0630*/  SHFL.IDX PT, R13, R10, 0x15, 0x1f ;  /* 0x02a01f000a0d7f89 */ /* 0x000e2200000e0000 */
[----:B------:R-:W-:Y:S02]  /*0640*/  IADD3 R12, PT, PT, R7, R29, R12 ;  /* 0x0000001d070c7210 */ /* 0x000fe40007ffe00c */
[----:B------:R-:W-:Y:S01]  /*0650*/  SEL R29, RZ, 0x800, P6 ;  /* 0x00000800ff1d7807 */ /* 0x000fe20003000000 */
[----:B------:R-:W0:Y:S01]  /*0660*/  SHFL.IDX PT, R15, R10, 0x16, 0x1f ;  /* 0x02c01f000a0f7f89 */ /* 0x000e2200000e0000 */
[----:B------:R-:W-:-:S02]  /*0670*/  SEL R7, RZ, 0x1000, P5 ;  /* 0x00001000ff077807 */ /* 0x000fc40002800000 */
[-C--:B-1----:R-:W-:Y:S02]  /*0680*/  ISETP.NE.AND P5, PT, R17, R10.reuse, PT ;  /* 0x0000000a1100720c */ /* 0x082fe40003fa5270 */
[-C--:B--2---:R-:W-:Y:S01]  /*0690*/  ISETP.NE.AND P1, PT, R23, R10.reuse, PT ;  /* 0x0000000a1700720c */ /* 0x084fe20003f25270 */
[----:B------:R-:W1:Y:S01]  /*06a0*/  SHFL.IDX PT, R17, R10, 0x18, 0x1f ;  /* 0x03001f000a117f89 */ /* 0x000e6200000e0000 */
[----:B------:R-:W-:Y:S02]  /*06b0*/  IADD3 R12, PT, PT, R7, R29, R12 ;  /* 0x0000001d070c7210 */ /* 0x000fe40007ffe00c */
[----:B------:R-:W-:Y:S02]  /*06c0*/  SEL R23, RZ, 0x2000, P4 ;  /* 0x00002000ff177807 */ /* 0x000fe40002000000 */
[----:B------:R-:W-:Y:S02]  /*06d0*/  SEL R7, RZ, 0x4000, P3 ;  /* 0x00004000ff077807 */ /* 0x000fe40001800000 */
[----:B---3--:R-:W-:-:S02]  /*06e0*/  ISETP.NE.AND P2, PT, R21, R10, PT ;  /* 0x0000000a1500720c */ /* 0x008fc40003f45270 */
[----:B------:R-:W2:Y:S01]  /*06f0*/  SHFL.IDX PT, R21, R10, 0x17, 0x1f ;  /* 0x02e01f000a157f89 */ /* 0x000ea200000e0000 */
[-C--:B----4-:R-:W-:Y:S02]  /*0700*/  ISETP.NE.AND P6, PT, R19, R10.reuse, PT ;  /* 0x0000000a1300720c */ /* 0x090fe40003fc5270 */
[----:B------:R-:W-:Y:S01]  /*0710*/  IADD3 R12, PT, PT, R7, R23, R12 ;  /* 0x00000017070c7210 */ /* 0x000fe20007ffe00c */
[----:B------:R-:W3:Y:S01]  /*0720*/  SHFL.IDX PT, R19, R10, 0x1a, 0x1f ;  /* 0x03401f000a137f89 */ /* 0x000ee200000e0000 */
[----:B------:R-:W-:Y:S02]  /*0730*/  SEL R29, RZ, 0x8000, P1 ;  /* 0x00008000ff1d7807 */ /* 0x000fe40000800000 */
[----:B------:R-:W-:Y:S01]  /*0740*/  SEL R7, RZ, 0x10000, P2 ;  /* 0x00010000ff077807 */ /* 0x000fe20001000000 */
[----:B------:R-:W4:Y:S01]  /*0750*/  SHFL.IDX PT, R23, R10, 0x19, 0x1f ;  /* 0x03201f000a177f89 */ /* 0x000f2200000e0000 */
[----:B-----5:R-:W-:Y:S02]  /*0760*/  ISETP.NE.AND P3, PT, R25, R10, PT ;  /* 0x0000000a1900720c */ /* 0x020fe40003f65270 */
[----:B------:R-:W-:Y:S01]  /*0770*/  IADD3 R12, PT, PT, R7, R29, R12 ;  /* 0x0000001d070c7210 */ /* 0x000fe20007ffe00c */
[----:B------:R-:W-:Y:S01]  /*0780*/  SHFL.IDX PT, R25, R10, 0x1c, 0x1f ;  /* 0x03801f000a197f89 */ /* 0x000fe200000e0000 */
[----:B------:R-:W-:-:S02]  /*0790*/  SEL R29, RZ, 0x20000, P5 ;  /* 0x00020000ff1d7807 */ /* 0x000fc40002800000 */
[----:B------:R-:W-:Y:S02]  /*07a0*/  SEL R7, RZ, 0x40000, P6 ;  /* 0x00040000ff077807 */ /* 0x000fe40003000000 */
[-C--:B------:R-:W-:Y:S02]  /*07b0*/  ISETP.NE.AND P1, PT, R27, R10.reuse, PT ;  /* 0x0000000a1b00720c */ /* 0x080fe40003f25270 */
[----:B------:R-:W5:Y:S01]  /*07c0*/  SHFL.IDX PT, R27, R10, 0x1b, 0x1f ;  /* 0x03601f000a1b7f89 */ /* 0x000f6200000e0000 */
[----:B------:R-:W-:Y:S02]  /*07d0*/  IADD3 R12, PT, PT, R7, R29, R12 ;  /* 0x0000001d070c7210 */ /* 0x000fe40007ffe00c */
[----:B------:R-:W-:Y:S02]  /*07e0*/  SEL R7, RZ, 0x100000, P1 ;  /* 0x00100000ff077807 */ /* 0x000fe40000800000 */
[-C--:B0-----:R-:W-:Y:S02]  /*07f0*/  ISETP.NE.AND P2, PT, R13, R10.reuse, PT ;  /* 0x0000000a0d00720c */ /* 0x081fe40003f45270 */
[----:B------:R-:W-:Y:S01]  /*0800*/  ISETP.NE.AND P1, PT, R15, R10, PT ;  /* 0x0000000a0f00720c */ /* 0x000fe20003f25270 */
[----:B------:R-:W-:Y:S01]  /*0810*/  SHFL.IDX PT, R13, R10, 0x1e, 0x1f ;  /* 0x03c01f000a0d7f89 */ /* 0x000fe200000e0000 */
[----:B------:R-:W-:-:S02]  /*0820*/  SEL R29, RZ, 0x80000, P3 ;  /* 0x00080000ff1d7807 */ /* 0x000fc40001800000 */
[----:B------:R-:W-:Y:S01]  /*0830*/  SEL R11, RZ, 0x200000, P2 ;  /* 0x00200000ff0b7807 */ /* 0x000fe20001000000 */
[----:B------:R-:W0:Y:S01]  /*0840*/  SHFL.IDX PT, R15, R10, 0x1d, 0x1f ;  /* 0x03a01f000a0f7f89 */ /* 0x000e2200000e0000 */
[----:B------:R-:W-:Y:S02]  /*0850*/  IADD3 R12, PT, PT, R7, R29, R12 ;  /* 0x0000001d070c7210 */ /* 0x000fe40007ffe00c */
[----:B------:R-:W-:Y:S02]  /*0860*/  SEL R7, RZ, 0x400000, P1 ;  /* 0x00400000ff077807 */ /* 0x000fe40000800000 */
[-C--:B-1----:R-:W-:Y:S02]  /*0870*/  ISETP.NE.AND P2, PT, R17, R10.reuse, PT ;  /* 0x0000000a1100720c */ /* 0x082fe40003f45270 */
[----:B--2---:R-:W-:Y:S02]  /*0880*/  ISETP.NE.AND P1, PT, R21, R10, PT ;  /* 0x0000000a1500720c */ /* 0x004fe40003f25270 */
[----:B------:R-:W-:-:S02]  /*0890*/  IADD3 R11, PT, PT, R7, R11, R12 ;  /* 0x0000000b070b7210 */ /* 0x000fc40007ffe00c */
[----:B------:R-:W-:Y:S02]  /*08a0*/  SEL R7, RZ, 0x1000000, P2 ;  /* 0x01000000ff077807 */ /* 0x000fe40001000000 */
[-C--:B---3--:R-:W-:Y:S02]  /*08b0*/  ISETP.NE.AND P2, PT, R19, R10.reuse, PT ;  /* 0x0000000a1300720c */ /* 0x088fe40003f45270 */
[----:B------:R1:W2:Y:S01]  /*08c0*/  SHFL.IDX PT, R19, R10, 0x1f, 0x1f ;  /* 0x03e01f000a137f89 */ /* 0x0002a200000e0000 */
[----:B------:R-:W-:Y:S02]  /*08d0*/  SEL R12, RZ, 0x800000, P1 ;  /* 0x00800000ff0c7807 */ /* 0x000fe40000800000 */
[----:B----4-:R-:W-:Y:S02]  /*08e0*/  ISETP.NE.AND P1, PT, R23, R10, PT ;  /* 0x0000000a1700720c */ /* 0x010fe40003f25270 */
[----:B------:R-:W-:Y:S02]  /*08f0*/  IADD3 R12, PT, PT, R7, R12, R11 ;  /* 0x0000000c070c7210 */ /* 0x000fe40007ffe00b */
[----:B------:R-:W-:-:S02]  /*0900*/  SEL R17, RZ, 0x2000000, P1 ;  /* 0x02000000ff117807 */ /* 0x000fc40000800000 */
[----:B------:R-:W-:Y:S02]  /*0910*/  SEL R7, RZ, 0x4000000, P2 ;  /* 0x04000000ff077807 */ /* 0x000fe40001000000 */
[-C--:B-----5:R-:W-:Y:S02]  /*0920*/  ISETP.NE.AND P1, PT, R27, R10.reuse, PT ;  /* 0x0000000a1b00720c */ /* 0x0a0fe40003f25270 */
[----:B------:R-:W-:Y:S02]  /*0930*/  ISETP.NE.AND P2, PT, R25, R10, PT ;  /* 0x0000000a1900720c */ /* 0x000fe40003f45270 */
[----:B------:R-:W-:Y:S02]  /*0940*/  IADD3 R12, PT, PT, R7, R17, R12 ;  /* 0x00000011070c7210 */ /* 0x000fe40007ffe00c */
[----:B------:R-:W-:Y:S02]  /*0950*/  SEL R11, RZ, 0x8000000, P1 ;  /* 0x08000000ff0b7807 */ /* 0x000fe40000800000 */
[----:B------:R-:W-:-:S02]  /*0960*/  SEL R7, RZ, 0x10000000, P2 ;  /* 0x10000000ff077807 */ /* 0x000fc40001000000 */
[-C--:B0-----:R-:W-:Y:S02]  /*0970*/  ISETP.NE.AND P1, PT, R15, R10.reuse, PT ;  /* 0x0000000a0f00720c */ /* 0x081fe40003f25270 */
[----:B------:R-:W-:Y:S02]  /*0980*/  ISETP.NE.AND P2, PT, R13, R10, PT ;  /* 0x0000000a0d00720c */ /* 0x000fe40003f45270 */
[----:B------:R-:W-:Y:S02]  /*0990*/  IADD3 R11, PT, PT, R7, R11, R12 ;  /* 0x0000000b070b7210 */ /* 0x000fe40007ffe00c */
[----:B------:R-:W-:Y:S02]  /*09a0*/  SEL R12, RZ, 0x20000000, P1 ;  /* 0x20000000ff0c7807 */ /* 0x000fe40000800000 */
[----:B------:R-:W-:-:S04]  /*09b0*/  SEL R7, RZ, 0x40000000, P2 ;  /* 0x40000000ff077807 */ /* 0x000fc80001000000 */
[----:B-12---:R-:W-:-:S07]  /*09c0*/  IADD3 R11, PT, PT, R7, R12, R11 ;  /* 0x0000000c070b7210 */ /* 0x006fce0007ffe00b */
.L_x_39:
[----:B------:R-:W-:Y:S01]  /*09d0*/  ISETP.NE.AND P1, PT, R19, R10, PT ;  /* 0x0000000a1300720c */ /* 0x000fe20003f25270 */
[----:B------:R-:W-:-:S03]  /*09e0*/  IMAD.MOV.U32 R7, RZ, RZ, -0x1 ;  /* 0xffffffffff077424 */ /* 0x000fc600078e00ff */
[----:B------:R-:W-:Y:S02]  /*09f0*/  SEL R8, RZ, 0x80000000, P1 ;  /* 0x80000000ff087807 */ /* 0x000fe40000800000 */
[----:B------:R-:W-:-:S03]  /*0a00*/  SHF.L.W.U32 R12, R7, R6, RZ ;  /* 0x00000006070c7219 */ /* 0x000fc60000000eff */
[C---:B------:R-:W-:Y:S01]  /*0a10*/  IMAD.IADD R8, R11.reuse, 0x1, R8 ;  /* 0x000000010b087824 */ /* 0x040fe200078e0208 */
[----:B------:R-:W-:-:S04]  /*0a20*/  LOP3.LUT R12, R11, R12, RZ, 0x30, !PT ;  /* 0x0000000c0b0c7212 */ /* 0x000fc800078e30ff */
[----:B------:R-:W-:Y:S08]  /*0a30*/  POPC R7, R12 ;  /* 0x0000000c00077309 */ /* 0x000ff00000000000 */
[----:B------:R-:W0:Y:S02]  /*0a40*/  POPC R8, R8 ;  /* 0x0000000800087309 */ /* 0x000e240000000000 */
[----:B0-----:R-:W-:-:S05]  /*0a50*/  VIADD R14, R8, 0xffffffff ;  /* 0xffffffff080e7836 */ /* 0x001fca0000000000 */
[----:B------:R-:W-:-:S13]  /*0a60*/  ISETP.NE.AND P1, PT, R7, R14, PT ;  /* 0x0000000e0700720c */ /* 0x000fda0003f25270 */
[----:B------:R-:W-:-:S04]  /*0a70*/  @!P1 IMAD R9, R2, 0x400, R3 ;  /* 0x0000040002099824 */ /* 0x000fc800078e0203 */
[----:B------:R-:W-:-:S05]  /*0a80*/  @!P1 IMAD R9, R10, 0x4, R9 ;  /* 0x000000040a099824 */ /* 0x000fca00078e0209 */
[----:B------:R0:W-:Y:S02]  /*0a90*/  @!P1 STS [R9], R8 ;  /* 0x0000000809009388 */ /* 0x0001e40000000800 */
.L_x_3:
[----:B------:R-:W-:Y:S05]  /*0aa0*/  WARPSYNC.ALL ;  /* 0x0000000000007948 */ /* 0x000fea0003800000 */
[----:B------:R-:W-:Y:S06]  /*0ab0*/  BAR.SYNC.DEFER_BLOCKING 0x0 ;  /* 0x0000000000007b1d */ /* 0x000fec0000010000 */
[----:B------:R-:W-:Y:S05]  /*0ac0*/  @P0 EXIT ;  /* 0x000000000000094d */ /* 0x000fea0003800000 */
[----:B------:R-:W-:Y:S01]  /*0ad0*/  ISETP.GE.U32.AND P0, PT, R6, 0x20, PT ;  /* 0x000000200600780c */ /* 0x000fe20003f06070 */
[----:B------:R-:W-:Y:S01]  /*0ae0*/  BSSY.RECONVERGENT B0, `(.L_x_5) ;  /* 0x000007c000007945 */ /* 0x000fe20003800200 */
[----:B------:R-:W-:-:S11]  /*0af0*/  IMAD.MOV.U32 R6, RZ, RZ, RZ ;  /* 0x000000ffff067224 */ /* 0x000fd600078e00ff */
[----:B------:R-:W-:Y:S05]  /*0b00*/  @!P0 BRA `(.L_x_6) ;  /* 0x0000000400e48947 */ /* 0x000fea0003800000 */
[----:B------:R-:W-:Y:S01]  /*0b10*/  IMAD R3, R10, 0x4, R3 ;  /* 0x000000040a037824 */ /* 0x000fe200078e0203 */
[----:B------:R-:W-:-:S04]  /*0b20*/  ISETP.NE.AND P0, PT, R2, 0x1, PT ;  /* 0x000000010200780c */ /* 0x000fc80003f05270 */
[----:B------:R1:W2:Y:S09]  /*0b30*/  LDS R6, [R3] ;  /* 0x0000000003067984 */ /* 0x0002b20000000800 */
[----:B-1----:R-:W-:Y:S05]  /*0b40*/  @!P0 BRA `(.L_x_6) ;  /* 0x0000000400d48947 */ /* 0x002fea0003800000 */
[----:B0-----:R-:W2:Y:S01]  /*0b50*/  LDS R9, [R3+0x400] ;  /* 0x0004000003097984 */ /* 0x001ea20000000800 */
[----:B------:R-:W-:Y:S01]  /*0b60*/  ISETP.NE.AND P0, PT, R2, 0x2, PT ;  /* 0x000000020200780c */ /* 0x000fe20003f05270 */
[----:B--2---:R-:W-:-:S12]  /*0b70*/  IMAD.IADD R6, R6, 0x1, R9 ;  /* 0x0000000106067824 */ /* 0x004fd800078e0209 */
[----:B------:R-:W-:Y:S05]  /*0b80*/  @!P0 BRA `(.L_x_6) ;  /* 0x0000000400c48947 */ /* 0x000fea0003800000 */
[----:B------:R-:W0:Y:S01]  /*0b90*/  LDS R9, [R3+0x800] ;  /* 0x0008000003097984 */ /* 0x000e220000000800 */
[----:B------:R-:W-:Y:S01]  /*0ba0*/  ISETP.NE.AND P0, PT, R2, 0x3, PT ;  /* 0x000000030200780c */ /* 0x000fe20003f05270 */
[----:B0-----:R-:W-:-:S12]  /*0bb0*/  IMAD.IADD R6, R6, 0x1, R9 ;  /* 0x0000000106067824 */ /* 0x001fd800078e0209 */
        /* <DEDUP_REMOVED lines=105> */
[----:B------:R-:W-:Y:S01]  /*1250*/  ISETP.NE.AND P0, PT, R2, 0x1e, PT ;  /* 0x0000001e0200780c */ /* 0x000fe20003f05270 */
[----:B------:R-:W0:-:S12]  /*1260*/  LDS R9, [R3+0x7400] ;  /* 0x0074000003097984 */ /* 0x000e180000000800 */
[----:B------:R-:W1:Y:S01]  /*1270*/  @P0 LDS R11, [R3+0x7800] ;  /* 0x00780000030b0984 */ /* 0x000e620000000800 */
[----:B0-----:R-:W-:-:S04]  /*1280*/  IMAD.IADD R6, R6, 0x1, R9 ;  /* 0x0000000106067824 */ /* 0x001fc800078e0209 */
[----:B-1----:R-:W-:-:S07]  /*1290*/  @P0 IMAD.IADD R6, R6, 0x1, R11 ;  /* 0x0000000106060824 */ /* 0x002fce00078e020b */
.L_x_6:
[----:B------:R-:W-:Y:S05]  /*12a0*/  BSYNC.RECONVERGENT B0 ;  /* 0x0000000000007941 */ /* 0x000fea0003800200 */
.L_x_5:
[----:B------:R-:W-:Y:S01]  /*12b0*/  VIADD R4, R4, 0x8000 ;  /* 0x0000800004047836 */ /* 0x000fe20000000000 */
[----:B------:R-:W1:Y:S04]  /*12c0*/  LDC.64 R2, c[0x0][0x388] ;  /* 0x0000e200ff027b82 */ /* 0x000e680000000a00 */
[----:B------:R-:W-:-:S05]  /*12d0*/  LEA R5, R5, R4, 0x18 ;  /* 0x0000000405057211 */ /* 0x000fca00078ec0ff */
[----:B------:R-:W-:-:S06]  /*12e0*/  IMAD R10, R10, 0x4, R5 ;  /* 0x000000040a0a7824 */ /* 0x000fcc00078e0205 */
[----:B------:R-:W2:Y:S02]  /*12f0*/  LDS R10, [R10] ;  /* 0x000000000a0a7984 */ /* 0x000ea40000000800 */
[----:B--2---:R-:W-:-:S05]  /*1300*/  IADD3 R7, PT, PT, R10, R6, R7 ;  /* 0x000000060a077210 */ /* 0x004fca0007ffe007 */
[----:B-1----:R-:W-:-:S05]  /*1310*/  IMAD.WIDE.U32 R2, R7, 0x4, R2 ;  /* 0x0000000407027825 */ /* 0x002fca00078e0002 */
[----:B------:R-:W-:Y:S01]  /*1320*/  STG.E desc[UR6][R2.64], R0 ;  /* 0x0000000002007986 */ /* 0x000fe2000c101906 */
[----:B------:R-:W-:Y:S05]  /*1330*/  EXIT ;  /* 0x000000000000794d */ /* 0x000fea0003800000 */
.L_x_4:
[----:B------:R-:W-:Y:S02]  /*1340*/  IMAD.MOV.U32 R9, RZ, RZ, RZ ;  /* 0x000000ffff097224 */ /* 0x000fe400078e00ff */
[----:B------:R-:W-:Y:S02]  /*1350*/  IMAD.MOV.U32 R8, RZ, RZ, 0x1f ;  /* 0x0000001fff087424 */ /* 0x000fe400078e00ff */
[----:B------:R-:W-:-:S07]  /*1360*/  IMAD.MOV.U32 R7, RZ, RZ, -0x1 ;  /* 0xffffffffff077424 */ /* 0x000fce00078e00ff */
[----:B------:R-:W-:Y:S05]  /*1370*/  WARPSYNC.COLLECTIVE R7, `(.L_x_7) ;  /* 0x0000000007087348 */ /* 0x000fea0003c00000 */
[----:B------:R0:W1:Y:S02]  /*1380*/  SHFL.IDX P2, R11, R10, R9, R8 ;  /* 0x000000090a0b7389 */ /* 0x0000640000040008 */
[----:B01----:R-:W-:Y:S05]  /*1390*/  ENDCOLLECTIVE ;  /* 0x000000000000791b */ /* 0x003fea0003800000 */
.L_x_7:
[----:B------:R-:W-:Y:S02]  /*13a0*/  IMAD.MOV.U32 R9, RZ, RZ, 0x1 ;  /* 0x00000001ff097424 */ /* 0x000fe400078e00ff */
[----:B------:R-:W-:-:S07]  /*13b0*/  IMAD.MOV.U32 R15, RZ, RZ, R11 ;  /* 0x000000ffff0f7224 */ /* 0x000fce00078e000b */
[----:B------:R-:W-:Y:S05]  /*13c0*/  WARPSYNC.COLLECTIVE R7, `(.L_x_8) ;  /* 0x0000000007087348 */ /* 0x000fea0003c00000 */
[----:B------:R0:W1:Y:S02]  /*13d0*/  SHFL.IDX P2, R11, R10, R9, R8 ;  /* 0x000000090a0b7389 */ /* 0x0000640000040008 */
[----:B01----:R-:W-:Y:S05]  /*13e0*/  ENDCOLLECTIVE ;  /* 0x000000000000791b */ /* 0x003fea0003800000 */
.L_x_8:
[----:B------:R-:W-:Y:S02]  /*13f0*/  IMAD.MOV.U32 R9, RZ, RZ, 0x2 ;  /* 0x00000002ff097424 */ /* 0x000fe400078e00ff */
[----:B------:R-:W-:-:S07]  /*1400*/  IMAD.MOV.U32 R25, RZ, RZ, R11 ;  /* 0x000000ffff197224 */ /* 0x000fce00078e000b */
[----:B------:R-:W-:Y:S05]  /*1410*/  WARPSYNC.COLLECTIVE R7, `(.L_x_9) ;  /* 0x0000000007087348 */ /* 0x000fea0003c00000 */
[----:B------:R0:W1:Y:S02]  /*1420*/  SHFL.IDX P2, R11, R10, R9, R8 ;  /* 0x000000090a0b7389 */ /* 0x0000640000040008 */
[----:B01----:R-:W-:Y:S05]  /*1430*/  ENDCOLLECTIVE ;  /* 0x000000000000791b */ /* 0x003fea0003800000 */
.L_x_9:
[----:B------:R-:W-:Y:S01]  /*1440*/  ISETP.NE.AND P3, PT, R25, R10, PT ;  /* 0x0000000a1900720c */ /* 0x000fe20003f65270 */
[----:B------:R-:W-:Y:S02]  /*1450*/  IMAD.MOV.U32 R9, RZ, RZ, 0x3 ;  /* 0x00000003ff097424 */ /* 0x000fe400078e00ff */
[----:B------:R-:W-:-:S10]  /*1460*/  IMAD.MOV.U32 R27, RZ, RZ, R11 ;  /* 0x000000ffff1b7224 */ /* 0x000fd400078e000b */
[----:B------:R-:W-:Y:S05]  /*1470*/  WARPSYNC.COLLECTIVE R7, `(.L_x_10) ;  /* 0x0000000007087348 */ /* 0x000fea0003c00000 */
[----:B------:R0:W1:Y:S02]  /*1480*/  SHFL.IDX P2, R11, R10, R9, R8 ;  /* 0x000000090a0b7389 */ /* 0x0000640000040008 */
[----:B01----:R-:W-:Y:S05]  /*1490*/  ENDCOLLECTIVE ;  /* 0x000000000000791b */ /* 0x003fea0003800000 */
.L_x_10:
[----:B------:R-:W-:Y:S01]  /*14a0*/  ISETP.NE.AND P4, PT, R27, R10, PT ;  /* 0x0000000a1b00720c */ /* 0x000fe20003f85270 */
[----:B------:R-:W-:Y:S02]  /*14b0*/  IMAD.MOV.U32 R9, RZ, RZ, 0x4 ;  /* 0x00000004ff097424 */ /* 0x000fe400078e00ff */
[----:B------:R-:W-:-:S10]  /*14c0*/  IMAD.MOV.U32 R29, RZ, RZ, R11 ;  /* 0x000000ffff1d7224 */ /* 0x000fd400078e000b */
[----:B------:R-:W-:Y:S05]  /*14d0*/  WARPSYNC.COLLECTIVE R7, `(.L_x_11) ;  /* 0x0000000007087348 */ /* 0x000fea0003c00000 */
[----:B------:R0:W1:Y:S02]  /*14e0*/  SHFL.IDX P2, R11, R10, R9, R8 ;  /* 0x000000090a0b7389 */ /* 0x0000640000040008 */
[----:B01----:R-:W-:Y:S05]  /*14f0*/  ENDCOLLECTIVE ;  /* 0x000000000000791b */ /* 0x003fea0003800000 */
.L_x_11:
[----:B------:R-:W-:Y:S02]  /*1500*/  ISETP.NE.AND P1, PT, R29, R10, PT ;  /* 0x0000000a1d00720c */ /* 0x000fe40003f25270 */
[----:B------:R-:W-:Y:S01]  /*1510*/  SEL R29, RZ, 0x2, P3 ;  /* 0x00000002ff1d7807 */ /* 0x000fe20001800000 */
[----:B------:R-:W-:Y:S02]  /*1520*/  IMAD.MOV.U32 R9, RZ, RZ, 0x5 ;  /* 0x00000005ff097424 */ /* 0x000fe400078e00ff */
[----:B------:R-:W-:-:S08]  /*1530*/  IMAD.MOV.U32 R12, RZ, RZ, R11 ;  /* 0x000000ffff0c7224 */ /* 0x000fd000078e000b */
[----:B------:R-:W-:Y:S05]  /*1540*/  WARPSYNC.COLLECTIVE R7, `(.L_x_12) ;  /* 0x0000000007087348 */ /* 0x000fea0003c00000 */
[----:B------:R0:W1:Y:S02]  /*1550*/  SHFL.IDX P2, R11, R10, R9, R8 ;  /* 0x000000090a0b7389 */ /* 0x0000640000040008 */
[----:B01----:R-:W-:Y:S05]  /*1560*/  ENDCOLLECTIVE ;  /* 0x000000000000791b */ /* 0x003fea0003800000 */
.L_x_12:
[----:B------:R-:W-:Y:S02]  /*1570*/  ISETP.NE.AND P3, PT, R12, R10, PT ;  /* 0x0000000a0c00720c */ /* 0x000fe40003f65270 */
[----:B------:R-:W-:Y:S01]  /*1580*/  SEL R12, RZ, 0x8, P1 ;  /* 0x00000008ff0c7807 */ /* 0x000fe20000800000 */
[----:B------:R-:W-:Y:S02]  /*1590*/  IMAD.MOV.U32 R9, RZ, RZ, 0x6 ;  /* 0x00000006ff097424 */ /* 0x000fe400078e00ff */
[----:B------:R-:W-:-:S08]  /*15a0*/  IMAD.MOV.U32 R16, RZ, RZ, R11 ;  /* 0x000000ffff107224 */ /* 0x000fd000078e000b */
[----:B------:R-:W-:Y:S05]  /*15b0*/  WARPSYNC.COLLECTIVE R7, `(.L_x_13) ;  /* 0x0000000007087348 */ /* 0x000fea0003c00000 */
[----:B------:R0:W1:Y:S02]  /*15c0*/  SHFL.IDX P2, R11, R10, R9, R8 ;  /* 0x000000090a0b7389 */ /* 0x0000640000040008 */
[----:B01----:R-:W-:Y:S05]  /*15d0*/  ENDCOLLECTIVE ;  /* 0x000000000000791b */ /* 0x003fea0003800000 */
.L_x_13:
[----:B------:R-:W-:Y:S02]  /*15e0*/  IMAD.MOV.U32 R9, RZ, RZ, 0x7 ;  /* 0x00000007ff097424 */ /* 0x000fe400078e00ff */
[----:B------:R-:W-:-:S07]  /*15f0*/  IMAD.MOV.U32 R13, RZ, RZ, R11 ;  /* 0x000000ffff0d7224 */ /* 0x000fce00078e000b */
[----:B------:R-:W-:Y:S05]  /*1600*/  WARPSYNC.COLLECTIVE R7, `(.L_x_14) ;  /* 0x0000000007087348 */ /* 0x000fea0003c00000 */
[----:B------:R0:W1:Y:S02]  /*1610*/  SHFL.IDX P2, R11, R10, R9, R8 ;  /* 0x000000090a0b7389 */ /* 0x0000640000040008 */
[----:B01----:R-:W-:Y:S05]  /*1620*/  ENDCOLLECTIVE ;  /* 0x000000000000791b */ /* 0x003fea0003800000 */
.L_x_14:
[----:B------:R-:W-:Y:S01]  /*1630*/  ISETP.NE.AND P1, PT, R13, R10, PT ;  /* 0x0000000a0d00720c */ /* 0x000fe20003f25270 */
[----:B------:R-:W-:Y:S02]  /*1640*/  IMAD.MOV.U32 R9, RZ, RZ, 0x8 ;  /* 0x00000008ff097424 */ /* 0x000fe400078e00ff */
[----:B------:R-:W-:-:S10]  /*1650*/  IMAD.MOV.U32 R21, RZ, RZ, R11 ;  /* 0x000000ffff157224 */ /* 0x000fd400078e000b */
[----:B------:R-:W-:Y:S05]  /*1660*/  WARPSYNC.COLLECTIVE R7, `(.L_x_15) ;  /* 0x0000000007087348 */ /* 0x000fea0003c00000 */
[----:B------:R0:W1:Y:S02]  /*1670*/  SHFL.IDX P2, R11, R10, R9, R8 ;  /* 0x000000090a0b7389 */ /* 0x0000640000040008 */
[----:B01----:R-:W-:Y:S05]  /*1680*/  ENDCOLLECTIVE ;  /* 0x000000000000791b */ /* 0x003fea0003800000 */
.L_x_15:
[----:B------:R-:W-:Y:S01]  /*1690*/  IMAD.MOV.U32 R9, RZ, RZ, 0x9 ;  /* 0x00000009ff097424 */ /* 0x000fe200078e00ff */
[-C--:B------:R-:W-:Y:S01]  /*16a0*/  ISETP.NE.AND P2, PT, R15, R10.reuse, PT ;  /* 0x0000000a0f00720c */ /* 0x080fe20003f45270 */
[----:B------:R-:W-:Y:S01]  /*16b0*/  IMAD.MOV.U32 R23, RZ, RZ, R11 ;  /* 0x000000ffff177224 */ /* 0x000fe200078e000b */
[----:B------:R-:W-:Y:S02]  /*16c0*/  SEL R15, RZ, 0x4, P4 ;  /* 0x00000004ff0f7807 */ /* 0x000fe40002000000 */
[----:B------:R-:W-:Y:S02]  /*16d0*/  SEL R14, RZ, 0x1, P2 ;  /* 0x00000001ff0e7807 */ /* 0x000fe40001000000 */
[----:B------:R-:W-:Y:S02]  /*16e0*/  ISETP.NE.AND P4, PT, R16, R10, PT ;  /* 0x0000000a1000720c */ /* 0x000fe40003f85270 */
[----:B------:R-:W-:Y:S02]  /*16f0*/  IADD3 R29, PT, PT, R15, R29, R14 ;  /* 0x0000001d0f1d7210 */ /* 0x000fe40007ffe00e */
[----:B------:R-:W-:-:S09]  /*1700*/  SEL R14, RZ, 0x10, P3 ;  /* 0x00000010ff0e7807 */ /* 0x000fd20001800000 */
[----:B------:R-:W-:Y:S05]  /*1710*/  WARPSYNC.COLLECTIVE R7, `(.L_x_16) ;  /* 0x0000000007087348 */ /* 0x000fea0003c00000 */
[----:B------:R0:W1:Y:S02]  /*1720*/  SHFL.IDX P2, R11, R10, R9, R8 ;  /* 0x000000090a0b7389 */ /* 0x0000640000040008 */
[----:B01----:R-:W-:Y:S05]  /*1730*/  ENDCOLLECTIVE ;  /* 0x000000000000791b */ /* 0x003fea0003800000 */
.L_x_16:
[----:B------:R-:W-:Y:S02]  /*1740*/  ISETP.NE.AND P3, PT, R21, R10, PT ;  /* 0x0000000a1500720c */ /* 0x000fe40003f65270 */
[----:B------:R-:W-:Y:S02]  /*1750*/  IADD3 R12, PT, PT, R14, R12, R29 ;  /* 0x0000000c0e0c7210 */ /* 0x000fe40007ffe01d */
[----:B------:R-:W-:Y:S02]  /*1760*/  SEL R14, RZ, 0x40, P1 ;  /* 0x00000040ff0e7807 */ /* 0x000fe40000800000 */
[----:B------:R-:W-:Y:S02]  /*1770*/  ISETP.NE.AND P1, PT, R23, R10, PT ;  /* 0x0000000a1700720c */ /* 0x000fe40003f25270 */
[----:B------:R-:W-:-:S04]  /*1780*/  SEL R29, RZ, 0x20, P4 ;  /* 0x00000020ff1d7807 */ /* 0x000fc80002000000 */
[----:B------:R-:W-:Y:S01]  /*1790*/  IADD3 R12, PT, PT, R14, R29, R12 ;  /* 0x0000001d0e0c7210 */ /* 0x000fe20007ffe00c */
[----:B------:R-:W-:Y:S01]  /*17a0*/  IMAD.MOV.U32 R9, RZ, RZ, 0xa ;  /* 0x0000000aff097424 */ /* 0x000fe200078e00ff */
[----:B------:R-:W-:Y:S02]  /*17b0*/  SEL R14, RZ, 0x100, P1 ;  /* 0x00000100ff0e7807 */ /* 0x000fe40000800000 */
[----:B------:R-:W-:-:S04]  /*17c0*/  SEL R29, RZ, 0x80, P3 ;  /* 0x00000080ff1d7807 */ /* 0x000fc80001800000 */
[----:B------:R-:W-:Y:S01]  /*17d0*/  IADD3 R12, PT, PT, R14, R29, R12 ;  /* 0x0000001d0e0c7210 */ /* 0x000fe20007ffe00c */
[----:B------:R-:W-:-:S07]  /*17e0*/  IMAD.MOV.U32 R17, RZ, RZ, R11 ;  /* 0x000000ffff117224 */ /* 0x000fce00078e000b */
[----:B------:R-:W-:Y:S05]  /*17f0*/  WARPSYNC.COLLECTIVE R7, `(.L_x_17) ;  /* 0x0000000007087348 */ /* 0x000fea0003c00000 */
[----:B------:R0:W1:Y:S02]  /*1800*/  SHFL.IDX P2, R11, R10, R9, R8 ;  /* 0x000000090a0b7389 */ /* 0x0000640000040008 */
[----:B01----:R-:W-:Y:S05]  /*1810*/  ENDCOLLECTIVE ;  /* 0x000000000000791b */ /* 0x003fea0003800000 */
.L_x_17:
[----:B------:R-:W-:-:S04]  /*1820*/  ISETP.NE.AND P1, PT, R17, R10, PT ;  /* 0x0000000a1100720c */ /* 0x000fc80003f25270 */
[----:B------:R-:W-:Y:S01]  /*1830*/  SEL R29, RZ, 0x200, P1 ;  /* 0x00000200ff1d7807 */ /* 0x000fe20000800000 */
[----:B------:R-:W-:Y:S02]  /*1840*/  IMAD.MOV.U32 R9, RZ, RZ, 0xb ;  /* 0x0000000bff097424 */ /* 0x000fe400078e00ff */
[----:B------:R-:W-:-:S07]  /*1850*/  IMAD.MOV.U32 R19, RZ, RZ, R11 ;  /* 0x000000ffff137224 */ /* 0x000fce00078e000b */
[----:B------:R-:W-:Y:S05]  /*1860*/  WARPSYNC.COLLECTIVE R7, `(.L_x_18) ;  /* 0x0000000007087348 */ /* 0x000fea0003c00000 */
[----:B------:R0:W1:Y:S02]  /*1870*/  SHFL.IDX P2, R11, R10, R9, R8 ;  /* 0x000000090a0b7389 */ /* 0x0000640000040008 */
[----:B01----:R-:W-:Y:S05]  /*1880*/  ENDCOLLECTIVE ;  /* 0x000000000000791b */ /* 0x003fea0003800000 */
.L_x_18:
[----:B------:R-:W-:-:S04]  /*1890*/  ISETP.NE.AND P3, PT, R19, R10, PT ;  /* 0x0000000a1300720c */ /* 0x000fc80003f65270 */
[----:B------:R-:W-:-:S04]  /*18a0*/  SEL R14, RZ, 0x400, P3 ;  /* 0x00000400ff0e7807 */ /* 0x000fc80001800000 */
[----:B------:R-:W-:Y:S01]  /*18b0*/  IADD3 R12, PT, PT, R14, R29, R12 ;  /* 0x0000001d0e0c7210 */ /* 0x000fe20007ffe00c */
[----:B------:R-:W-:Y:S02]  /*18c0*/  IMAD.MOV.U32 R9, RZ, RZ, 0xc ;  /* 0x0000000cff097424 */ /* 0x000fe400078e00ff */
[----:B------:R-:W-:-:S07]  /*18d0*/  IMAD.MOV.U32 R27, RZ, RZ, R11 ;  /* 0x000000ffff1b7224 */ /* 0x000fce00078e000b */
[----:B------:R-:W-:Y:S05]  /*18e0*/  WARPSYNC.COLLECTIVE R7, `(.L_x_19) ;  /* 0x0000000007087348 */ /* 0x000fea0003c00000 */
[----:B------:R0:W1:Y:S02]  /*18f0*/  SHFL.IDX P2, R11, R10, R9, R8 ;  /* 0x000000090a0b7389 */ /* 0x0000640000040008 */
[----:B01----:R-:W-:Y:S05]  /*1900*/  ENDCOLLECTIVE ;  /* 0x000000000000791b */ /* 0x003fea0003800000 */
.L_x_19:
[----:B------:R-:W-:-:S04]  /*1910*/  ISETP.NE.AND P4, PT, R27, R10, PT ;  /* 0x0000000a1b00720c */ /* 0x000fc80003f85270 */
[----:B------:R-:W-:Y:S01]  /*1920*/  SEL R29, RZ, 0x800, P4 ;  /* 0x00000800ff1d7807 */ /* 0x000fe20002000000 */
[----:B------:R-:W-:Y:S02]  /*1930*/  IMAD.MOV.U32 R9, RZ, RZ, 0xd ;  /* 0x0000000dff097424 */ /* 0x000fe400078e00ff */
[----:B------:R-:W-:-:S07]  /*1940*/  IMAD.MOV.U32 R25, RZ, RZ, R11 ;  /* 0x000000ffff197224 */ /* 0x000fce00078e000b */
[----:B------:R-:W-:Y:S05]  /*1950*/  WARPSYNC.COLLECTIVE R7, `(.L_x_20) ;  /* 0x0000000007087348 */ /* 0x000fea0003c00000 */
[----:B------:R0:W1:Y:S02]  /*1960*/  SHFL.IDX P2, R11, R10, R9, R8 ;  /* 0x000000090a0b7389 */ /* 0x0000640000040008 */
[----:B01----:R-:W-:Y:S05]  /*1970*/  ENDCOLLECTIVE ;  /* 0x000000000000791b */ /* 0x003fea0003800000 */
.L_x_20:
        /* <DEDUP_REMOVED lines=8> */
.L_x_21:
[----:B------:R-:W-:Y:S01]  /*1a00*/  ISETP.NE.AND P1, PT, R13, R10, PT ;  /* 0x0000000a0d00720c */ /* 0x000fe20003f25270 */
[----:B------:R-:W-:Y:S02]  /*1a10*/  IMAD.MOV.U32 R9, RZ, RZ, 0xf ;  /* 0x0000000fff097424 */ /* 0x000fe400078e00ff */
[----:B------:R-:W-:-:S10]  /*1a20*/  IMAD.MOV.U32 R15, RZ, RZ, R11 ;  /* 0x000000ffff0f7224 */ /* 0x000fd400078e000b */
[----:B------:R-:W-:Y:S05]  /*1a30*/  WARPSYNC.COLLECTIVE R7, `(.L_x_22) ;  /* 0x0000000007087348 */ /* 0x000fea0003c00000 */
[----:B------:R0:W1:Y:S02]  /*1a40*/  SHFL.IDX P2, R11, R10, R9, R8 ;  /* 0x000000090a0b7389 */ /* 0x0000640000040008 */
[----:B01----:R-:W-:Y:S05]  /*1a50*/  ENDCOLLECTIVE ;  /* 0x000000000000791b */ /* 0x003fea0003800000 */
.L_x_22:
[----:B------:R-:W-:Y:S02]  /*1a60*/  IMAD.MOV.U32 R9, RZ, RZ, 0x10 ;  /* 0x00000010ff097424 */ /* 0x000fe400078e00ff */
[----:B------:R-:W-:-:S07]  /*1a70*/  IMAD.MOV.U32 R23, RZ, RZ, R11 ;  /* 0x000000ffff177224 */ /* 0x000fce00078e000b */
[----:B------:R-:W-:Y:S05]  /*1a80*/  WARPSYNC.COLLECTIVE R7, `(.L_x_23) ;  /* 0x0000000007087348 */ /* 0x000fea0003c00000 */
[----:B------:R0:W1:Y:S02]  /*1a90*/  SHFL.IDX P2, R11, R10, R9, R8 ;  /* 0x000000090a0b7389 */ /* 0x0000640000040008 */
[----:B01----:R-:W-:Y:S05]  /*1aa0*/  ENDCOLLECTIVE ;  /* 0x000000000000791b */ /* 0x003fea0003800000 */
.L_x_23:
[----:B------:R-:W-:Y:S02]  /*1ab0*/  ISETP.NE.AND P3, PT, R23, R10, PT ;  /* 0x0000000a1700720c */ /* 0x000fe40003f65270 */
[----:B------:R-:W-:Y:S02]  /*1ac0*/  SEL R23, RZ, 0x2000, P1 ;  /* 0x00002000ff177807 */ /* 0x000fe40000800000 */
[----:B------:R-:W-:Y:S01]  /*1ad0*/  SEL R29, RZ, 0x8000, P3 ;  /* 0x00008000ff1d7807 */ /* 0x000fe20001800000 */
[----:B------:R-:W-:Y:S02]  /*1ae0*/  IMAD.MOV.U32 R9, RZ, RZ, 0x11 ;  /* 0x00000011ff097424 */ /* 0x000fe400078e00ff */
[----:B------:R-:W-:-:S07]  /*1af0*/  IMAD.MOV.U32 R21, RZ, RZ, R11 ;  /* 0x000000ffff157224 */ /* 0x000fce00078e000b */
[----:B------:R-:W-:Y:S05]  /*1b00*/  WARPSYNC.COLLECTIVE R7, `(.L_x_24) ;  /* 0x0000000007087348 */ /* 0x000fea0003c00000 */
[----:B------:R0:W1:Y:S02]  /*1b10*/  SHFL.IDX P2, R11, R10, R9, R8 ;  /* 0x000000090a0b7389 */ /* 0x0000640000040008 */
[----:B01----:R-:W-:Y:S05]  /*1b20*/  ENDCOLLECTIVE ;  /* 0x000000000000791b */ /* 0x003fea0003800000 */
.L_x_24:
[----:B------:R-:W-:Y:S01]  /*1b30*/  ISETP.NE.AND P1, PT, R21, R10, PT ;  /* 0x0000000a1500720c */ /* 0x000fe20003f25270 */
[----:B------:R-:W-:Y:S02]  /*1b40*/  IMAD.MOV.U32 R9, RZ, RZ, 0x12 ;  /* 0x00000012ff097424 */ /* 0x000fe400078e00ff */
[----:B------:R-:W-:-:S10]  /*1b50*/  IMAD.MOV.U32 R17, RZ, RZ, R11 ;  /* 0x000000ffff117224 */ /* 0x000fd400078e000b */
[----:B------:R-:W-:Y:S05]  /*1b60*/  WARPSYNC.COLLECTIVE R7, `(.L_x_25) ;  /* 0x0000000007087348 */ /* 0x000fea0003c00000 */
[----:B------:R0:W1:Y:S02]  /*1b70*/  SHFL.IDX P2, R11, R10, R9, R8 ;  /* 0x000000090a0b7389 */ /* 0x0000640000040008 */
[----:B01----:R-:W-:Y:S05]  /*1b80*/  ENDCOLLECTIVE ;  /* 0x000000000000791b */ /* 0x003fea0003800000 */
.L_x_25:
[----:B------:R-:W-:Y:S02]  /*1b90*/  IMAD.MOV.U32 R9, RZ, RZ, 0x13 ;  /* 0x00000013ff097424 */ /* 0x000fe400078e00ff */
[----:B------:R-:W-:-:S07]  /*1ba0*/  IMAD.MOV.U32 R19, RZ, RZ, R11 ;  /* 0x000000ffff137224 */ /* 0x000fce00078e000b */
[----:B------:R-:W-:Y:S05]  /*1bb0*/  WARPSYNC.COLLECTIVE R7, `(.L_x_26) ;  /* 0x0000000007087348 */ /* 0x000fea0003c00000 */
[----:B------:R0:W1:Y:S02]  /*1bc0*/  SHFL.IDX P2, R11, R10, R9, R8 ;  /* 0x000000090a0b7389 */ /* 0x0000640000040008 */
[----:B01----:R-:W-:Y:S05]  /*1bd0*/  ENDCOLLECTIVE ;  /* 0x000000000000791b */ /* 0x003fea0003800000 */
.L_x_26:
[----:B------:R-:W-:Y:S01]  /*1be0*/  ISETP.NE.AND P3, PT, R19, R10, PT ;  /* 0x0000000a1300720c */ /* 0x000fe20003f65270 */
[----:B------:R-:W-:Y:S02]  /*1bf0*/  IMAD.MOV.U32 R9, RZ, RZ, 0x14 ;  /* 0x00000014ff097424 */ /* 0x000fe400078e00ff */
[----:B------:R-:W-:-:S10]  /*1c00*/  IMAD.MOV.U32 R25, RZ, RZ, R11 ;  /* 0x000000ffff197224 */ /* 0x000fd400078e000b */
[----:B------:R-:W-:Y:S05]  /*1c10*/  WARPSYNC.COLLECTIVE R7, `(.L_x_27) ;  /* 0x0000000007087348 */ /* 0x000fea0003c00000 */
[----:B------:R0:W1:Y:S02]  /*1c20*/  SHFL.IDX P2, R11, R10, R9, R8 ;  /* 0x000000090a0b7389 */ /* 0x0000640000040008 */
[----:B01----:R-:W-:Y:S05]  /*1c30*/  ENDCOLLECTIVE ;  /* 0x000000000000791b */ /* 0x003fea0003800000 */
.L_x_27:
[-C--:B------:R-:W-:Y:S01]  /*1c40*/  ISETP.NE.AND P4, PT, R25, R10.reuse, PT ;  /* 0x0000000a1900720c */ /* 0x080fe20003f85270 */
[----:B------:R-:W-:Y:S01]  /*1c50*/  IMAD.MOV.U32 R9, RZ, RZ, 0x15 ;  /* 0x00000015ff097424 */ /* 0x000fe200078e00ff */
[----:B------:R-:W-:Y:S01]  /*1c60*/  ISETP.NE.AND P2, PT, R15, R10, PT ;  /* 0x0000000a0f00720c */ /* 0x000fe20003f45270 */
[----:B------:R-:W-:-:S03]  /*1c70*/  IMAD.MOV.U32 R27, RZ, RZ, R11 ;  /* 0x000000ffff1b7224 */ /* 0x000fc600078e000b */
[----:B------:R-:W-:-:S04]  /*1c80*/  SEL R14, RZ, 0x4000, P2 ;  /* 0x00004000ff0e7807 */ /* 0x000fc80001000000 */
[----:B------:R-:W-:Y:S02]  /*1c90*/  IADD3 R12, PT, PT, R14, R23, R12 ;  /* 0x000000170e0c7210 */ /* 0x000fe40007ffe00c */
[----:B------:R-:W-:-:S07]  /*1ca0*/  SEL R14, RZ, 0x10000, P1 ;  /* 0x00010000ff0e7807 */ /* 0x000fce0000800000 */
[----:B------:R-:W-:Y:S05]  /*1cb0*/  WARPSYNC.COLLECTIVE R7, `(.L_x_28) ;  /* 0x0000000007087348 */ /* 0x000fea0003c00000 */
[----:B------:R0:W1:Y:S02]  /*1cc0*/  SHFL.IDX P2, R11, R10, R9, R8 ;  /* 0x000000090a0b7389 */ /* 0x0000640000040008 */
[----:B01----:R-:W-:Y:S05]  /*1cd0*/  ENDCOLLECTIVE ;  /* 0x000000000000791b */ /* 0x003fea0003800000 */
.L_x_28:
[-C--:B------:R-:W-:Y:S02]  /*1ce0*/  ISETP.NE.AND P1, PT, R17, R10.reuse, PT ;  /* 0x0000000a1100720c */ /* 0x080fe40003f25270 */
        /* <DEDUP_REMOVED lines=13> */
.L_x_29:
[----:B------:R-:W-:Y:S01]  /*1dc0*/  ISETP.NE.AND P1, PT, R13, R10, PT ;  /* 0x0000000a0d00720c */ /* 0x000fe20003f25270 */
[----:B------:R-:W-:Y:S02]  /*1dd0*/  IMAD.MOV.U32 R9, RZ, RZ, 0x17 ;  /* 0x00000017ff097424 */ /* 0x000fe400078e00ff */
[----:B------:R-:W-:-:S10]  /*1de0*/  IMAD.MOV.U32 R15, RZ, RZ, R11 ;  /* 0x000000ffff0f7224 */ /* 0x000fd400078e000b */
[----:B------:R-:W-:Y:S05]  /*1df0*/  WARPSYNC.COLLECTIVE R7, `(.L_x_30) ;  /* 0x0000000007087348 */ /* 0x000fea0003c00000 */
[----:B------:R0:W1:Y:S02]  /*1e00*/  SHFL.IDX P2, R11, R10, R9, R8 ;  /* 0x000000090a0b7389 */ /* 0x0000640000040008 */
[----:B01----:R-:W-:Y:S05]  /*1e10*/  ENDCOLLECTIVE ;  /* 0x000000000000791b */ /* 0x003fea0003800000 */
.L_x_30:
[----:B------:R-:W-:-:S04]  /*1e20*/  ISETP.NE.AND P3, PT, R15, R10, PT ;  /* 0x0000000a0f00720c */ /* 0x000fc80003f65270 */
[----:B------:R-:W-:Y:S01]  /*1e30*/  SEL R14, RZ, 0x400000, P3 ;  /* 0x00400000ff0e7807 */ /* 0x000fe20001800000 */
[----:B------:R-:W-:Y:S02]  /*1e40*/  IMAD.MOV.U32 R9, RZ, RZ, 0x18 ;  /* 0x00000018ff097424 */ /* 0x000fe400078e00ff */
[----:B------:R-:W-:-:S07]  /*1e50*/  IMAD.MOV.U32 R21, RZ, RZ, R11 ;  /* 0x000000ffff157224 */ /* 0x000fce00078e000b */
[----:B------:R-:W-:Y:S05]  /*1e60*/  WARPSYNC.COLLECTIVE R7, `(.L_x_31) ;  /* 0x0000000007087348 */ /* 0x000fea0003c00000 */
[----:B------:R0:W1:Y:S02]  /*1e70*/  SHFL.IDX P2, R11, R10, R9, R8 ;  /* 0x000000090a0b7389 */ /* 0x0000640000040008 */
[----:B01----:R-:W-:Y:S05]  /*1e80*/  ENDCOLLECTIVE ;  /* 0x000000000000791b */ /* 0x003fea0003800000 */
.L_x_31:
[----:B------:R-:W-:Y:S02]  /*1e90*/  IMAD.MOV.U32 R9, RZ, RZ, 0x19 ;  /* 0x00000019ff097424 */ /* 0x000fe400078e00ff */
[----:B------:R-:W-:-:S07]  /*1ea0*/  IMAD.MOV.U32 R17, RZ, RZ, R11 ;  /* 0x000000ffff117224 */ /* 0x000fce00078e000b */
[----:B------:R-:W-:Y:S05]  /*1eb0*/  WARPSYNC.COLLECTIVE R7, `(.L_x_32) ;  /* 0x0000000007087348 */ /* 0x000fea0003c00000 */
[----:B------:R0:W1:Y:S02]  /*1ec0*/  SHFL.IDX P2, R11, R10, R9, R8 ;  /* 0x000000090a0b7389 */ /* 0x0000640000040008 */
[----:B01----:R-:W-:Y:S05]  /*1ed0*/  ENDCOLLECTIVE ;  /* 0x000000000000791b */ /* 0x003fea0003800000 */
.L_x_32:
[----:B------:R-:W-:Y:S02]  /*1ee0*/  IMAD.MOV.U32 R9, RZ, RZ, 0x1a ;  /* 0x0000001aff097424 */ /* 0x000fe400078e00ff */
[----:B------:R-:W-:-:S07]  /*1ef0*/  IMAD.MOV.U32 R23, RZ, RZ, R11 ;  /* 0x000000ffff177224 */ /* 0x000fce00078e000b */
[----:B------:R-:W-:Y:S05]  /*1f00*/  WARPSYNC.COLLECTIVE R7, `(.L_x_33) ;  /* 0x0000000007087348 */ /* 0x000fea0003c00000 */
[----:B------:R0:W1:Y:S02]  /*1f10*/  SHFL.IDX P2, R11, R10, R9, R8 ;  /* 0x000000090a0b7389 */ /* 0x0000640000040008 */
[----:B01----:R-:W-:Y:S05]  /*1f20*/  ENDCOLLECTIVE ;  /* 0x000000000000791b */ /* 0x003fea0003800000 */
.L_x_33:
[----:B------:R-:W-:Y:S02]  /*1f30*/  IMAD.MOV.U32 R9, RZ, RZ, 0x1b ;  /* 0x0000001bff097424 */ /* 0x000fe400078e00ff */
[----:B------:R-:W-:-:S07]  /*1f40*/  IMAD.MOV.U32 R19, RZ, RZ, R11 ;  /* 0x000000ffff137224 */ /* 0x000fce00078e000b */
[----:B------:R-:W-:Y:S05]  /*1f50*/  WARPSYNC.COLLECTIVE R7, `(.L_x_34) ;  /* 0x0000000007087348 */ /* 0x000fea0003c00000 */
[----:B------:R0:W1:Y:S02]  /*1f60*/  SHFL.IDX P2, R11, R10, R9, R8 ;  /* 0x000000090a0b7389 */ /* 0x0000640000040008 */
[----:B01----:R-:W-:Y:S05]  /*1f70*/  ENDCOLLECTIVE ;  /* 0x000000000000791b */ /* 0x003fea0003800000 */
.L_x_34:
[----:B------:R-:W-:Y:S02]  /*1f80*/  IMAD.MOV.U32 R9, RZ, RZ, 0x1c ;  /* 0x0000001cff097424 */ /* 0x000fe400078e00ff */
[----:B------:R-:W-:-:S07]  /*1f90*/  IMAD.MOV.U32 R27, RZ, RZ, R11 ;  /* 0x000000ffff1b7224 */ /* 0x000fce00078e000b */
[----:B------:R-:W-:Y:S05]  /*1fa0*/  WARPSYNC.COLLECTIVE R7, `(.L_x_35) ;  /* 0x0000000007087348 */ /* 0x000fea0003c00000 */
[----:B------:R0:W1:Y:S02]  /*1fb0*/  SHFL.IDX P2, R11, R10, R9, R8 ;  /* 0x000000090a0b7389 */ /* 0x0000640000040008 */
[----:B01----:R-:W-:Y:S05]  /*1fc0*/  ENDCOLLECTIVE ;  /* 0x000000000000791b */ /* 0x003fea0003800000 */
.L_x_35:
[----:B------:R-:W-:Y:S02]  /*1fd0*/  IMAD.MOV.U32 R9, RZ, RZ, 0x1d ;  /* 0x0000001dff097424 */ /* 0x000fe400078e00ff */
[----:B------:R-:W-:-:S07]  /*1fe0*/  IMAD.MOV.U32 R25, RZ, RZ, R11 ;  /* 0x000000ffff197224 */ /* 0x000fce00078e000b */
[----:B------:R-:W-:Y:S05]  /*1ff0*/  WARPSYNC.COLLECTIVE R7, `(.L_x_36) ;  /* 0x0000000007087348 */ /* 0x000fea0003c00000 */
[----:B------:R0:W1:Y:S02]  /*2000*/  SHFL.IDX P2, R11, R10, R9, R8 ;  /* 0x000000090a0b7389 */ /* 0x0000640000040008 */
[----:B01----:R-:W-:Y:S05]  /*2010*/  ENDCOLLECTIVE ;  /* 0x000000000000791b */ /* 0x003fea0003800000 */
.L_x_36:
[----:B------:R-:W-:Y:S02]  /*2020*/  IMAD.MOV.U32 R9, RZ, RZ, 0x1e ;  /* 0x0000001eff097424 */ /* 0x000fe400078e00ff */
[----:B------:R-:W-:-:S07]  /*2030*/  IMAD.MOV.U32 R15, RZ, RZ, R11 ;  /* 0x000000ffff0f7224 */ /* 0x000fce00078e000b */
[----:B------:R-:W-:Y:S05]  /*2040*/  WARPSYNC.COLLECTIVE R7, `(.L_x_37) ;  /* 0x0000000007087348 */ /* 0x000fea0003c00000 */
[----:B------:R0:W1:Y:S02]  /*2050*/  SHFL.IDX P2, R11, R10, R9, R8 ;  /* 0x000000090a0b7389 */ /* 0x0000640000040008 */
[----:B01----:R-:W-:Y:S05]  /*2060*/  ENDCOLLECTIVE ;  /* 0x000000000000791b */ /* 0x003fea0003800000 */
.L_x_37:
[----:B------:R-:W-:Y:S02]  /*2070*/  IMAD.MOV.U32 R9, RZ, RZ, 0x1f ;  /* 0x0000001fff097424 */ /* 0x000fe400078e00ff */
[----:B------:R-:W-:Y:S01]  /*2080*/  IMAD.MOV.U32 R13, RZ, RZ, R11 ;  /* 0x000000ffff0d7224 */ /* 0x000fe200078e000b */
[----:B------:R-:W-:Y:S02]  /*2090*/  SEL R11, RZ, 0x200000, P1 ;  /* 0x00200000ff0b7807 */ /* 0x000fe40000800000 */
[-C--:B------:R-:W-:Y:S02]  /*20a0*/  ISETP.NE.AND P2, PT, R21, R10.reuse, PT ;  /* 0x0000000a1500720c */ /* 0x080fe40003f45270 */
[----:B------:R-:W-:Y:S02]  /*20b0*/  IADD3 R11, PT, PT, R14, R11, R12 ;  /* 0x0000000b0e0b7210 */ /* 0x000fe40007ffe00c */
[----:B------:R-:W-:Y:S02]  /*20c0*/  SEL R12, RZ, 0x800000, P2 ;  /* 0x00800000ff0c7807 */ /* 0x000fe40001000000 */
[----:B------:R-:W-:-:S02]  /*20d0*/  ISETP.NE.AND P2, PT, R19, R10, PT ;  /* 0x0000000a1300720c */ /* 0x000fc40003f45270 */
[----:B------:R-:W-:-:S04]  /*20e0*/  ISETP.NE.AND P1, PT, R17, R10, PT ;  /* 0x0000000a1100720c */ /* 0x000fc80003f25270 */
[----:B------:R-:W-:Y:S02]  /*20f0*/  SEL R14, RZ, 0x1000000, P1 ;  /* 0x01000000ff0e7807 */ /* 0x000fe40000800000 */
[----:B------:R-:W-:Y:S02]  /*2100*/  ISETP.NE.AND P1, PT, R23, R10, PT ;  /* 0x0000000a1700720c */ /* 0x000fe40003f25270 */
[----:B------:R-:W-:Y:S02]  /*2110*/  IADD3 R12, PT, PT, R14, R12, R11 ;  /* 0x0000000c0e0c7210 */ /* 0x000fe40007ffe00b */
[----:B------:R-:W-:-:S09]  /*2120*/  SEL R14, RZ, 0x4000000, P2 ;  /* 0x04000000ff0e7807 */ /* 0x000fd20001000000 */
[----:B------:R-:W-:Y:S05]  /*2130*/  WARPSYNC.COLLECTIVE R7, `(.L_x_38) ;  /* 0x0000000007087348 */ /* 0x000fea0003c00000 */
[----:B------:R0:W1:Y:S02]  /*2140*/  SHFL.IDX P2, R11, R10, R9, R8 ;  /* 0x000000090a0b7389 */ /* 0x0000640000040008 */
[----:B01----:R-:W-:Y:S05]  /*2150*/  ENDCOLLECTIVE ;  /* 0x000000000000791b */ /* 0x003fea0003800000 */
.L_x_38:
[----:B------:R-:W-:Y:S02]  /*2160*/  SEL R17, RZ, 0x2000000, P1 ;  /* 0x02000000ff117807 */ /* 0x000fe40000800000 */
[-C--:B------:R-:W-:Y:S02]  /*2170*/  ISETP.NE.AND P1, PT, R27, R10.reuse, PT ;  /* 0x0000000a1b00720c */ /* 0x080fe40003f25270 */
[----:B------:R-:W-:Y:S02]  /*2180*/  IADD3 R12, PT, PT, R14, R17, R12 ;  /* 0x000000110e0c7210 */ /* 0x000fe40007ffe00c */
[----:B------:R-:W-:Y:S01]  /*2190*/  ISETP.NE.AND P2, PT, R25, R10, PT ;  /* 0x0000000a1900720c */ /* 0x000fe20003f45270 */
[----:B------:R-:W-:Y:S01]  /*21a0*/  IMAD.MOV.U32 R19, RZ, RZ, R11 ;  /* 0x000000ffff137224 */ /* 0x000fe200078e000b */
[----:B------:R-:W-:Y:S02]  /*21b0*/  SEL R11, RZ, 0x8000000, P1 ;  /* 0x08000000ff0b7807 */ /* 0x000fe40000800000 */
[----:B------:R-:W-:-:S02]  /*21c0*/  SEL R14, RZ, 0x10000000, P2 ;  /* 0x10000000ff0e7807 */ /* 0x000fc40001000000 */
[-C--:B------:R-:W-:Y:S02]  /*21d0*/  ISETP.NE.AND P1, PT, R15, R10.reuse, PT ;  /* 0x0000000a0f00720c */ /* 0x080fe40003f25270 */
[----:B------:R-:W-:Y:S02]  /*21e0*/  ISETP.NE.AND P2, PT, R13, R10, PT ;  /* 0x0000000a0d00720c */ /* 0x000fe40003f45270 */
[----:B------:R-:W-:Y:S02]  /*21f0*/  IADD3 R11, PT, PT, R14, R11, R12 ;  /* 0x0000000b0e0b7210 */ /* 0x000fe40007ffe00c */
[----:B------:R-:W-:Y:S02]  /*2200*/  SEL R12, RZ, 0x20000000, P1 ;  /* 0x20000000ff0c7807 */ /* 0x000fe40000800000 */
[----:B------:R-:W-:-:S04]  /*2210*/  SEL R7, RZ, 0x40000000, P2 ;  /* 0x40000000ff077807 */ /* 0x000fc80001000000 */
[----:B------:R-:W-:Y:S01]  /*2220*/  IADD3 R11, PT, PT, R7, R12, R11 ;  /* 0x0000000c070b7210 */ /* 0x000fe20007ffe00b */
[----:B------:R-:W-:Y:S06]  /*2230*/  BRA `(.L_x_39) ;  /* 0xffffffe400e47947 */ /* 0x000fec000383ffff */
.L_x_40:
        /* <DEDUP_REMOVED lines=12> */
.L_x_57:


//--------------------- .text._Z20RadixSortScanBucketsPj --------------------------
	.section	.text._Z20RadixSortScanBucketsPj,"ax",@progbits
	.align	128
        .global         _Z20RadixSortScanBucketsPj
        .type           _Z20RadixSortScanBucketsPj,@function
        .size           _Z20RadixSortScanBucketsPj,(.L_x_58 - _Z20RadixSortScanBucketsPj)
        .other          _Z20RadixSortScanBucketsPj,@"STO_CUDA_ENTRY STV_DEFAULT"
_Z20RadixSortScanBucketsPj:
.text._Z20RadixSortScanBucketsPj:
[----:B------:R-:W-:Y:S01]  /*0000*/  LDC R1, c[0x0][0x37c] ;  /* 0x0000df00ff017b82 */ /* 0x000fe20000000800 */
[----:B------:R-:W0:Y:S07]  /*0010*/  S2R R0, SR_TID.X ;  /* 0x0000000000007919 */ /* 0x000e2e0000002100 */
[----:B------:R-:W0:Y:S01]  /*0020*/  LDC.64 R2, c[0x0][0x380] ;  /* 0x0000e000ff027b82 */ /* 0x000e220000000a00 */
[----:B------:R-:W1:Y:S01]  /*0030*/  LDCU.64 UR6, c[0x0][0x358] ;  /* 0x00006b00ff0677ac */ /* 0x000e620008000a00 */
[----:B0-----:R-:W-:-:S05]  /*0040*/  IMAD.WIDE.U32 R2, R0, 0x4, R2 ;  /* 0x0000000400027825 */ /* 0x001fca00078e0002 */
[----:B-1----:R-:W2:Y:S04]  /*0050*/  LDG.E R8, desc[UR6][R2.64] ;  /* 0x0000000602087981 */ /* 0x002ea8000c1e1900 */
[----:B------:R-:W3:Y:S01]  /*0060*/  LDG.E R10, desc[UR6][R2.64+0x200] ;  /* 0x00020006020a7981 */ /* 0x000ee2000c1e1900 */
[----:B------:R-:W0:Y:S01]  /*0070*/  S2UR UR5, SR_CgaCtaId ;  /* 0x00000000000579c3 */ /* 0x000e220000008800 */
[----:B------:R-:W-:Y:S01]  /*0080*/  UMOV UR4, 0x400 ;  /* 0x0000040000047882 */ /* 0x000fe20000000000 */
[C---:B------:R-:W-:Y:S02]  /*0090*/  ISETP.GT.U32.AND P0, PT, R0.reuse, 0x7f, PT ;  /* 0x0000007f0000780c */ /* 0x040fe40003f04070 */
[C---:B------:R-:W-:Y:S02]  /*00a0*/  ISETP.GT.U32.AND P1, PT, R0.reuse, 0x3f, PT ;  /* 0x0000003f0000780c */ /* 0x040fe40003f24070 */
[----:B------:R-:W-:-:S02]  /*00b0*/  LEA R7, R0, 0x1, 0x1 ;  /* 0x0000000100077811 */ /* 0x000fc400078e08ff */
[C---:B------:R-:W-:Y:S02]  /*00c0*/  ISETP.GT.U32.AND P2, PT, R0.reuse, 0x1f, PT ;  /* 0x0000001f0000780c */ /* 0x040fe40003f44070 */
[C---:B------:R-:W-:Y:S02]  /*00d0*/  ISETP.GT.U32.AND P3, PT, R0.reuse, 0xf, PT ;  /* 0x0000000f0000780c */ /* 0x040fe40003f64070 */
[C---:B------:R-:W-:Y:S02]  /*00e0*/  ISETP.GT.U32.AND P4, PT, R0.reuse, 0x7, PT ;  /* 0x000000070000780c */ /* 0x040fe40003f84070 */
[C---:B------:R-:W-:Y:S02]  /*00f0*/  ISETP.GT.U32.AND P5, PT, R0.reuse, 0x3, PT ;  /* 0x000000030000780c */ /* 0x040fe40003fa4070 */
[----:B------:R-:W-:Y:S02]  /*0100*/  ISETP.GT.U32.AND P6, PT, R0, 0x1, PT ;  /* 0x000000010000780c */ /* 0x000fe40003fc4070 */
[----:B------:R-:W-:Y:S01]  /*0110*/  P2R R16, PR, RZ, 0x1 ;  /* 0x00000001ff107803 */ /* 0x000fe20000000000 */
[----:B0-----:R-:W-:-:S06]  /*0120*/  ULEA UR4, UR5, UR4, 0x18 ;  /* 0x0000000405047291 */ /* 0x001fcc000f8ec0ff */
[----:B------:R-:W-:-:S05]  /*0130*/  LEA R5, R0, UR4, 0x2 ;  /* 0x0000000400057c11 */ /* 0x000fca000f8e10ff */
[----:B------:R-:W-:Y:S01]  /*0140*/  IMAD R4, R0, 0x4, R5 ;  /* 0x0000000400047824 */ /* 0x000fe200078e0205 */
[----:B--2---:R-:W-:Y:S04]  /*0150*/  STS [R5], R8 ;  /* 0x0000000805007388 */ /* 0x004fe80000000800 */
[----:B---3--:R-:W-:Y:S01]  /*0160*/  STS [R5+0x200], R10 ;  /* 0x0002000a05007388 */ /* 0x008fe20000000800 */
[----:B------:R-:W-:Y:S06]  /*0170*/  BAR.SYNC.DEFER_BLOCKING 0x0 ;  /* 0x0000000000007b1d */ /* 0x000fec0000010000 */
[----:B------:R-:W-:Y:S04]  /*0180*/  @!P0 LDS R6, [R4] ;  /* 0x0000000004068984 */ /* 0x000fe80000000800 */
[----:B------:R-:W0:Y:S02]  /*0190*/  @!P0 LDS R9, [R4+0x4] ;  /* 0x0000040004098984 */ /* 0x000e240000000800 */
[----:B0-----:R-:W-:Y:S01]  /*01a0*/  @!P0 IMAD.IADD R9, R6, 0x1, R9 ;  /* 0x0000000106098824 */ /* 0x001fe200078e0209 */
[----:B------:R-:W-:-:S04]  /*01b0*/  LEA R6, R7, UR4, 0x3 ;  /* 0x0000000407067c11 */ /* 0x000fc8000f8e18ff */
[----:B------:R0:W-:Y:S01]  /*01c0*/  @!P0 STS [R4+0x4], R9 ;  /* 0x0000040904008388 */ /* 0x0001e20000000800 */
[----:B------:R-:W-:Y:S01]  /*01d0*/  BAR.SYNC.DEFER_BLOCKING 0x0 ;  /* 0x0000000000007b1d */ /* 0x000fe20000010000 */
[----:B------:R-:W-:Y:S01]  /*01e0*/  ISETP.NE.AND P0, PT, R0, RZ, PT ;  /* 0x000000ff0000720c */ /* 0x000fe20003f05270 */
[----:B0-----:R-:W-:-:S04]  /*01f0*/  IMAD R9, R7, 0x18, R6 ;  /* 0x0000001807097824 */ /* 0x001fc800078e0206 */
[----:B------:R-:W-:Y:S04]  /*0200*/  @!P1 LDS R8, [R6+-0x4] ;  /* 0xfffffc0006089984 */ /* 0x000fe80000000800 */
[----:B------:R-:W0:Y:S02]  /*0210*/  @!P1 LDS R11, [R6+0x4] ;  /* 0x00000400060b9984 */ /* 0x000e240000000800 */
[----:B0-----:R-:W-:Y:S01]  /*0220*/  @!P1 IADD3 R11, PT, PT, R8, R11, RZ ;  /* 0x0000000b080b9210 */ /* 0x001fe20007ffe0ff */
[----:B------:R-:W-:-:S04]  /*0230*/  IMAD R8, R7, 0x8, R6 ;  /* 0x0000000807087824 */ /* 0x000fc800078e0206 */
[----:B------:R-:W-:Y:S01]  /*0240*/  @!P1 STS [R6+0x4], R11 ;  /* 0x0000040b06009388 */ /* 0x000fe20000000800 */
[----:B------:R-:W-:Y:S06]  /*0250*/  BAR.SYNC.DEFER_BLOCKING 0x0 ;  /* 0x0000000000007b1d */ /* 0x000fec0000010000 */
[----:B------:R-:W-:Y:S04]  /*0260*/  @!P2 LDS R10, [R8+-0x4] ;  /* 0xfffffc00080aa984 */ /* 0x000fe80000000800 */
[----:B------:R-:W0:Y:S02]  /*0270*/  @!P2 LDS R13, [R8+0xc] ;  /* 0x00000c00080da984 */ /* 0x000e240000000800 */
[----:B0-----:R-:W-:-:S05]  /*0280*/  @!P2 IMAD.IADD R13, R10, 0x1, R13 ;  /* 0x000000010a0da824 */ /* 0x001fca00078e020d */
[----:B------:R0:W-:Y:S01]  /*0290*/  @!P2 STS [R8+0xc], R13 ;  /* 0x00000c0d0800a388 */ /* 0x0001e20000000800 */
[----:B------:R-:W-:Y:S01]  /*02a0*/  BAR.SYNC.DEFER_BLOCKING 0x0 ;  /* 0x0000000000007b1d */ /* 0x000fe20000010000 */
[----:B0-----:R-:W-:-:S05]  /*02b0*/  IMAD R13, R7, 0x78, R6 ;  /* 0x00000078070d7824 */ /* 0x001fca00078e0206 */
[----:B------:R-:W-:Y:S04]  /*02c0*/  @!P3 LDS R10, [R9+-0x4] ;  /* 0xfffffc00090ab984 */ /* 0x000fe80000000800 */
[----:B------:R-:W0:Y:S02]  /*02d0*/  @!P3 LDS R15, [R9+0x1c] ;  /* 0x00001c00090fb984 */ /* 0x000e240000000800 */
[----:B0-----:R-:W-:Y:S01]  /*02e0*/  @!P3 IADD3 R12, PT, PT, R10, R15, RZ ;  /* 0x0000000f0a0cb210 */ /* 0x001fe20007ffe0ff */
[C-C-:B------:R-:W-:Y:S02]  /*02f0*/  IMAD R10, R7.reuse, 0x38, R6.reuse ;  /* 0x00000038070a7824 */ /* 0x140fe400078e0206 */
[----:B------:R-:W-:Y:S02]  /*0300*/  IMAD R7, R7, 0xf8, R6 ;  /* 0x000000f807077824 */ /* 0x000fe400078e0206 */
[----:B------:R-:W-:Y:S01]  /*0310*/  @!P3 STS [R9+0x1c], R12 ;  /* 0x00001c0c0900b388 */ /* 0x000fe20000000800 */
[----:B------:R-:W-:Y:S06]  /*0320*/  BAR.SYNC.DEFER_BLOCKING 0x0 ;  /* 0x0000000000007b1d */ /* 0x000fec0000010000 */
[----:B------:R-:W-:Y:S04]  /*0330*/  @!P4 LDS R11, [R10+-0x4] ;  /* 0xfffffc000a0bc984 */ /* 0x000fe80000000800 */
[----:B------:R-:W0:Y:S02]  /*0340*/  @!P4 LDS R14, [R10+0x3c] ;  /* 0x00003c000a0ec984 */ /* 0x000e240000000800 */
[----:B0-----:R-:W-:-:S05]  /*0350*/  @!P4 IMAD.IADD R11, R11, 0x1, R14 ;  /* 0x000000010b0bc824 */ /* 0x001fca00078e020e */
        /* <DEDUP_REMOVED lines=9> */
[----:B0-----:R-:W-:-:S05]  /*03f0*/  @!P6 IADD3 R12, PT, PT, R12, R15, RZ ;  /* 0x0000000f0c0ce210 */ /* 0x001fca0007ffe0ff */
[----:B------:R-:W-:Y:S01]  /*0400*/  @!P6 STS [R7+0xfc], R12 ;  /* 0x0000fc0c0700e388 */ /* 0x000fe20000000800 */
[----:B------:R-:W-:Y:S06]  /*0410*/  BAR.SYNC.DEFER_BLOCKING 0x0 ;  /* 0x0000000000007b1d */ /* 0x000fec0000010000 */
[----:B------:R-:W-:Y:S02]  /*0420*/  @!P0 STS [UR4+0x3fc], RZ ;  /* 0x0003fcffff008988 */ /* 0x000fe40008000804 */
[----:B------:R-:W-:Y:S06]  /*0430*/  BAR.SYNC.DEFER_BLOCKING 0x0 ;  /* 0x0000000000007b1d */ /* 0x000fec0000010000 */
[----:B------:R-:W-:Y:S04]  /*0440*/  @!P0 LDS R0, [UR4+0x1fc] ;  /* 0x0001fc04ff008984 */ /* 0x000fe80008000800 */
[----:B------:R-:W0:Y:S02]  /*0450*/  @!P0 LDS R11, [UR4+0x3fc] ;  /* 0x0003fc04ff0b8984 */ /* 0x000e240008000800 */
[----:B0-----:R-:W-:-:S02]  /*0460*/  @!P0 IMAD.IADD R0, R0, 0x1, R11 ;  /* 0x0000000100008824 */ /* 0x001fc400078e020b */
[----:B------:R-:W-:Y:S04]  /*0470*/  @!P0 STS [UR4+0x1fc], R11 ;  /* 0x0001fc0bff008988 */ /* 0x000fe80008000804 */
[----:B------:R-:W-:Y:S01]  /*0480*/  @!P0 STS [UR4+0x3fc], R0 ;  /* 0x0003fc00ff008988 */ /* 0x000fe20008000804 */
[----:B------:R-:W-:Y:S01]  /*0490*/  BAR.SYNC.DEFER_BLOCKING 0x0 ;  /* 0x0000000000007b1d */ /* 0x000fe20000010000 */
[----:B------:R-:W-:-:S05]  /*04a0*/  ISETP.NE.AND P0, PT, R16, RZ, PT ;  /* 0x000000ff1000720c */ /* 0x000fca0003f05270 */
[----:B------:R-:W-:Y:S04]  /*04b0*/  @!P6 LDS R12, [R7+-0x4] ;  /* 0xfffffc00070ce984 */ /* 0x000fe80000000800 */
[----:B------:R-:W0:Y:S02]  /*04c0*/  @!P6 LDS R14, [R7+0xfc] ;  /* 0x0000fc00070ee984 */ /* 0x000e240000000800 */
[----:B0-----:R-:W-:Y:S02]  /*04d0*/  @!P6 IMAD.IADD R12, R12, 0x1, R14 ;  /* 0x000000010c0ce824 */ /* 0x001fe400078e020e */
[----:B------:R-:W-:Y:S04]  /*04e0*/  @!P6 STS [R7+-0x4], R14 ;  /* 0xfffffc0e0700e388 */ /* 0x000fe80000000800 */
[----:B------:R-:W-:Y:S01]  /*04f0*/  @!P6 STS [R7+0xfc], R12 ;  /* 0x0000fc0c0700e388 */ /* 0x000fe20000000800 */
[----:B------:R-:W-:Y:S06]  /*0500*/  BAR.SYNC.DEFER_BLOCKING 0x0 ;  /* 0x0000000000007b1d */ /* 0x000fec0000010000 */
[----:B------:R-:W-:Y:S04]  /*0510*/  @!P5 LDS R15, [R13+-0x4] ;  /* 0xfffffc000d0fd984 */ /* 0x000fe80000000800 */
[----:B------:R-:W0:Y:S02]  /*0520*/  @!P5 LDS R16, [R13+0x7c] ;  /* 0x00007c000d10d984 */ /* 0x000e240000000800 */
[----:B0-----:R-:W-:-:S02]  /*0530*/  @!P5 IADD3 R18, PT, PT, R15, R16, RZ ;  /* 0x000000100f12d210 */ /* 0x001fc40007ffe0ff */
[----:B------:R-:W-:Y:S04]  /*0540*/  @!P5 STS [R13+-0x4], R16 ;  /* 0xfffffc100d00d388 */ /* 0x000fe80000000800 */
[----:B------:R-:W-:Y:S01]  /*0550*/  @!P5 STS [R13+0x7c], R18 ;  /* 0x00007c120d00d388 */ /* 0x000fe20000000800 */
[----:B------:R-:W-:Y:S06]  /*0560*/  BAR.SYNC.DEFER_BLOCKING 0x0 ;  /* 0x0000000000007b1d */ /* 0x000fec0000010000 */
[----:B------:R-:W-:Y:S04]  /*0570*/  @!P4 LDS R0, [R10+-0x4] ;  /* 0xfffffc000a00c984 */ /* 0x000fe80000000800 */
[----:B------:R-:W0:Y:S02]  /*0580*/  @!P4 LDS R11, [R10+0x3c] ;  /* 0x00003c000a0bc984 */ /* 0x000e240000000800 */
[----:B0-----:R-:W-:-:S02]  /*0590*/  @!P4 IMAD.IADD R15, R0, 0x1, R11 ;  /* 0x00000001000fc824 */ /* 0x001fc400078e020b */
        /* <DEDUP_REMOVED lines=21> */
[----:B------:R-:W-:Y:S04]  /*06f0*/  @!P0 LDS R0, [R4] ;  /* 0x0000000004008984 */ /* 0x000fe80000000800 */
[----:B------:R-:W0:Y:S02]  /*0700*/  @!P0 LDS R9, [R4+0x4] ;  /* 0x0000040004098984 */ /* 0x000e240000000800 */
[----:B0-----:R-:W-:-:S02]  /*0710*/  @!P0 IADD3 R13, PT, PT, R0, R9, RZ ;  /* 0x00000009000d8210 */ /* 0x001fc40007ffe0ff */
[----:B------:R-:W-:Y:S04]  /*0720*/  @!P0 STS [R4], R9 ;  /* 0x0000000904008388 */ /* 0x000fe80000000800 */
[----:B------:R-:W-:Y:S01]  /*0730*/  @!P0 STS [R4+0x4], R13 ;  /* 0x0000040d04008388 */ /* 0x000fe20000000800 */
[----:B------:R-:W-:Y:S06]  /*0740*/  BAR.SYNC.DEFER_BLOCKING 0x0 ;  /* 0x0000000000007b1d */ /* 0x000fec0000010000 */
[----:B------:R-:W0:Y:S04]  /*0750*/  LDS R11, [R5] ;  /* 0x00000000050b7984 */ /* 0x000e280000000800 */
[----:B------:R-:W1:Y:S04]  /*0760*/  LDS R17, [R5+0x200] ;  /* 0x0002000005117984 */ /* 0x000e680000000800 */
[----:B0-----:R-:W-:Y:S04]  /*0770*/  STG.E desc[UR6][R2.64], R11 ;  /* 0x0000000b02007986 */ /* 0x001fe8000c101906 */
[----:B-1----:R-:W-:Y:S01]  /*0780*/  STG.E desc[UR6][R2.64+0x200], R17 ;  /* 0x0002001102007986 */ /* 0x002fe2000c101906 */
[----:B------:R-:W-:Y:S05]  /*0790*/  EXIT ;  /* 0x000000000000794d */ /* 0x000fea0003800000 */
.L_x_41:
        /* <DEDUP_REMOVED lines=14> */
.L_x_58:


//--------------------- .text._Z34RadixSortScanHistogramHillisSteelePjS_j --------------------------
	.section	.text._Z34RadixSortScanHistogramHillisSteelePjS_j,"ax",@progbits
	.align	128
        .global         _Z34RadixSortScanHistogramHillisSteelePjS_j
        .type           _Z34RadixSortScanHistogramHillisSteelePjS_j,@function
        .size           _Z34RadixSortScanHistogramHillisSteelePjS_j,(.L_x_59 - _Z34RadixSortScanHistogramHillisSteelePjS_j)
        .other          _Z34RadixSortScanHistogramHillisSteelePjS_j,@"STO_CUDA_ENTRY STV_DEFAULT"
_Z34RadixSortScanHistogramHillisSteelePjS_j:
.text._Z34RadixSortScanHistogramHillisSteelePjS_j:
[----:B------:R-:W-:Y:S01]  /*0000*/  LDC R1, c[0x0][0x37c] ;  /* 0x0000df00ff017b82 */ /* 0x000fe20000000800 */
[----:B------:R-:W0:Y:S01]  /*0010*/  S2R R6, SR_TID.X ;  /* 0x0000000000067919 */ /* 0x000e220000002100 */
[----:B------:R-:W0:Y:S06]  /*0020*/  LDCU UR8, c[0x0][0x390] ;  /* 0x00007200ff0877ac */ /* 0x000e2c0008000800 */
[----:B------:R-:W1:Y:S01]  /*0030*/  LDC.64 R2, c[0x0][0x380] ;  /* 0x0000e000ff027b82 */ /* 0x000e620000000a00 */
[----:B------:R-:W2:Y:S01]  /*0040*/  S2R R11, SR_CTAID.X ;  /* 0x00000000000b7919 */ /* 0x000ea20000002500 */
[----:B------:R-:W3:Y:S01]  /*0050*/  LDCU.64 UR10, c[0x0][0x358] ;  /* 0x00006b00ff0a77ac */ /* 0x000ee20008000a00 */
[----:B0-----:R-:W-:Y:S01]  /*0060*/  ISETP.GE.U32.AND P0, PT, R6, UR8, PT ;  /* 0x0000000806007c0c */ /* 0x001fe2000bf06070 */
[----:B--2---:R-:W-:-:S04]  /*0070*/  IMAD R5, R11, UR8, R6 ;  /* 0x000000080b057c24 */ /* 0x004fc8000f8e0206 */
[----:B-1----:R-:W-:-:S08]  /*0080*/  IMAD.WIDE.U32 R2, R5, 0x4, R2 ;  /* 0x0000000405027825 */ /* 0x002fd000078e0002 */
[----:B---3--:R-:W2:Y:S01]  /*0090*/  @!P0 LDG.E R0, desc[UR10][R2.64] ;  /* 0x0000000a02008981 */ /* 0x008ea2000c1e1900 */
[----:B------:R-:W0:Y:S01]  /*00a0*/  S2UR UR5, SR_CgaCtaId ;  /* 0x00000000000579c3 */ /* 0x000e220000008800 */
[----:B------:R-:W-:Y:S01]  /*00b0*/  UMOV UR4, 0x400 ;  /* 0x0000040000047882 */ /* 0x000fe20000000000 */
[----:B------:R-:W-:Y:S01]  /*00c0*/  BSSY.RECONVERGENT B0, `(.L_x_42) ;  /* 0x000000b000007945 */ /* 0x000fe20003800200 */
[----:B0-----:R-:W-:-:S04]  /*00d0*/  ULEA UR4, UR5, UR4, 0x18 ;  /* 0x0000000405047291 */ /* 0x001fc8000f8ec0ff */
[----:B------:R-:W-:Y:S02]  /*00e0*/  ULEA UR6, UR8, UR4, 0x2 ;  /* 0x0000000408067291 */ /* 0x000fe4000f8e10ff */
[----:B------:R-:W-:Y:S01]  /*00f0*/  @!P0 LEA R5, R6, UR4, 0x2 ;  /* 0x0000000406058c11 */ /* 0x000fe2000f8e10ff */
[----:B------:R-:W-:-:S04]  /*0100*/  UMOV UR5, UR4 ;  /* 0x0000000400057c82 */ /* 0x000fc80008000000 */
[----:B--2---:R0:W-:Y:S01]  /*0110*/  @!P0 STS [R5], R0 ;  /* 0x0000000005008388 */ /* 0x0041e20000000800 */
[----:B------:R-:W-:Y:S05]  /*0120*/  @!P0 BRA `(.L_x_43) ;  /* 0x0000000000108947 */ /* 0x000fea0003800000 */
[----:B------:R-:W-:-:S06]  /*0130*/  USHF.L.U32 UR7, UR8, 0x1, URZ ;  /* 0x0000000108077899 */ /* 0x000fcc00080006ff */
[----:B------:R-:W-:-:S13]  /*0140*/  ISETP.GE.U32.AND P1, PT, R6, UR7, PT ;  /* 0x0000000706007c0c */ /* 0x000fda000bf26070 */
[----:B0-----:R-:W-:-:S05]  /*0150*/  @!P1 LEA R0, R6, UR5, 0x2 ;  /* 0x0000000506009c11 */ /* 0x001fca000f8e10ff */
[----:B------:R1:W-:Y:S02]  /*0160*/  @!P1 STS [R0], RZ ;  /* 0x000000ff00009388 */ /* 0x0003e40000000800 */
.L_x_43:
[----:B------:R-:W-:Y:S05]  /*0170*/  BSYNC.RECONVERGENT B0 ;  /* 0x0000000000007941 */ /* 0x000fea0003800200 */
.L_x_42:
[----:B------:R-:W-:Y:S01]  /*0180*/  BAR.SYNC.DEFER_BLOCKING 0x0 ;  /* 0x0000000000007b1d */ /* 0x000fe20000010000 */
[----:B------:R-:W-:-:S09]  /*0190*/  UISETP.GE.U32.AND UP0, UPT, UR8, 0x2, UPT ;  /* 0x000000020800788c */ /* 0x000fd2000bf06070 */
[----:B------:R-:W-:Y:S05]  /*01a0*/  BRA.U !UP0, `(.L_x_44) ;  /* 0x0000000108587547 */ /* 0x000fea000b800000 */
[----:B------:R-:W2:Y:S01]  /*01b0*/  LDCU UR8, c[0x0][0x390] ;  /* 0x00007200ff0877ac */ /* 0x000ea20008000800 */
[----:B------:R-:W-:Y:S01]  /*01c0*/  UMOV UR7, UR4 ;  /* 0x0000000400077c82 */ /* 0x000fe20008000000 */
[----:B------:R-:W-:-:S05]  /*01d0*/  UMOV UR9, 0x1 ;  /* 0x0000000100097882 */ /* 0x000fca0000000000 */
.L_x_47:
[----:B------:R-:W-:Y:S01]  /*01e0*/  UMOV UR5, UR6 ;  /* 0x0000000600057c82 */ /* 0x000fe20008000000 */
[----:B------:R-:W-:Y:S04]  /*01f0*/  BSSY.RECONVERGENT B0, `(.L_x_45) ;  /* 0x000000b000007945 */ /* 0x000fe80003800200 */
[----:B---3--:R-:W-:Y:S05]  /*0200*/  @P0 BRA `(.L_x_46) ;  /* 0x0000000000240947 */ /* 0x008fea0003800000 */
[C---:B------:R-:W-:Y:S02]  /*0210*/  ISETP.GE.U32.AND P1, PT, R6.reuse, UR9, PT ;  /* 0x0000000906007c0c */ /* 0x040fe4000bf26070 */
[C---:B01----:R-:W-:Y:S02]  /*0220*/  LEA R0, R6.reuse, UR7, 0x2 ;  /* 0x0000000706007c11 */ /* 0x043fe4000f8e10ff */
[----:B------:R-:W-:-:S03]  /*0230*/  LEA R8, R6, UR5, 0x2 ;  /* 0x0000000506087c11 */ /* 0x000fc6000f8e10ff */
[----:B------:R-:W-:Y:S06]  /*0240*/  LDS R5, [R0] ;  /* 0x0000000000057984 */ /* 0x000fec0000000800 */
[----:B------:R-:W-:-:S05]  /*0250*/  @P1 VIADD R4, R6, -UR9 ;  /* 0x8000000906041c36 */ /* 0x000fca0008000000 */
[----:B------:R-:W-:-:S06]  /*0260*/  @P1 LEA R4, R4, UR7, 0x2 ;  /* 0x0000000704041c11 */ /* 0x000fcc000f8e10ff */
[----:B------:R-:W0:Y:S02]  /*0270*/  @P1 LDS R4, [R4] ;  /* 0x0000000004041984 */ /* 0x000e240000000800 */
[----:B0-----:R-:W-:-:S05]  /*0280*/  @P1 IMAD.IADD R5, R5, 0x1, R4 ;  /* 0x0000000105051824 */ /* 0x001fca00078e0204 */
[----:B------:R3:W-:Y:S02]  /*0290*/  STS [R8], R5 ;  /* 0x0000000508007388 */ /* 0x0007e40000000800 */
.L_x_46:
[----:B--2---:R-:W-:Y:S05]  /*02a0*/  BSYNC.RECONVERGENT B0 ;  /* 0x0000000000007941 */ /* 0x004fea0003800200 */
.L_x_45:
[----:B------:R-:W-:Y:S01]  /*02b0*/  BAR.SYNC.DEFER_BLOCKING 0x0 ;  /* 0x0000000000007b1d */ /* 0x000fe20000010000 */
[----:B------:R-:W-:-:S04]  /*02c0*/  USHF.L.U32 UR9, UR9, 0x1, URZ ;  /* 0x0000000109097899 */ /* 0x000fc800080006ff */
[----:B------:R-:W-:Y:S01]  /*02d0*/  UISETP.GE.U32.AND UP0, UPT, UR9, UR8, UPT ;  /* 0x000000080900728c */ /* 0x000fe2000bf06070 */
[----:B------:R-:W-:Y:S01]  /*02e0*/  UMOV UR6, UR7 ;  /* 0x0000000700067c82 */ /* 0x000fe20008000000 */
[----:B------:R-:W-:-:S07]  /*02f0*/  UMOV UR7, UR5 ;  /* 0x0000000500077c82 */ /* 0x000fce0008000000 */
[----:B------:R-:W-:Y:S05]  /*0300*/  BRA.U !UP0, `(.L_x_47) ;  /* 0xfffffffd08b47547 */ /* 0x000fea000b83ffff */
.L_x_44:
[----:B------:R-:W-:-:S13]  /*0310*/  ISETP.GE.U32.AND P0, PT, R6, UR8, PT ;  /* 0x0000000806007c0c */ /* 0x000fda000bf06070 */
[----:B------:R-:W-:Y:S05]  /*0320*/  @P0 EXIT ;  /* 0x000000000000094d */ /* 0x000fea0003800000 */
[----:B------:R-:W-:Y:S01]  /*0330*/  UIADD3 UR4, UPT, UPT, UR8, -0x1, URZ ;  /* 0xffffffff08047890 */ /* 0x000fe2000fffe0ff */
[----:B------:R-:W-:Y:S01]  /*0340*/  ISETP.NE.AND P1, PT, R6, RZ, PT ;  /* 0x000000ff0600720c */ /* 0x000fe20003f25270 */
[----:B------:R-:W-:-:S04]  /*0350*/  IMAD.MOV.U32 R9, RZ, RZ, RZ ;  /* 0x000000ffff097224 */ /* 0x000fc800078e00ff */
[C---:B------:R-:W-:Y:S02]  /*0360*/  ISETP.NE.AND P0, PT, R6.reuse, UR4, PT ;  /* 0x0000000406007c0c */ /* 0x040fe4000bf05270 */
[----:B------:R-:W-:-:S06]  /*0370*/  LEA R6, R6, UR5, 0x2 ;  /* 0x0000000506067c11 */ /* 0x000fcc000f8e10ff */
[----:B------:R-:W-:Y:S05]  /*0380*/  @P1 LDS R9, [R6+-0x4] ;  /* 0xfffffc0006091984 */ /* 0x000fea0000000800 */
[----:B------:R-:W2:Y:S01]  /*0390*/  @!P0 LDS R7, [R6] ;  /* 0x0000000006078984 */ /* 0x000ea20000000800 */
[----:B0--3--:R-:W0:Y:S02]  /*03a0*/  @!P0 LDC.64 R4, c[0x0][0x388] ;  /* 0x0000e200ff048b82 */ /* 0x009e240000000a00 */
[----:B0-----:R-:W-:-:S05]  /*03b0*/  @!P0 IMAD.WIDE.U32 R4, R11, 0x4, R4 ;  /* 0x000000040b048825 */ /* 0x001fca00078e0004 */
[----:B--2---:R-:W-:Y:S04]  /*03c0*/  @!P0 STG.E desc[UR10][R4.64], R7 ;  /* 0x0000000704008986 */ /* 0x004fe8000c10190a */
[----:B------:R-:W-:Y:S01]  /*03d0*/  STG.E desc[UR10][R2.64], R9 ;  /* 0x0000000902007986 */ /* 0x000fe2000c10190a */
[----:B------:R-:W-:Y:S05]  /*03e0*/  EXIT ;  /* 0x000000000000794d */ /* 0x000fea0003800000 */
.L_x_48:
        /* <DEDUP_REMOVED lines=9> */
.L_x_59:


//--------------------- .text._Z30RadixSortScanHistogramBlellochPjS_j --------------------------
	.section	.text._Z30RadixSortScanHistogramBlellochPjS_j,"ax",@progbits
	.align	128
        .global         _Z30RadixSortScanHistogramBlellochPjS_j
        .type           _Z30RadixSortScanHistogramBlellochPjS_j,@function
        .size           _Z30RadixSortScanHistogramBlellochPjS_j,(.L_x_60 - _Z30RadixSortScanHistogramBlellochPjS_j)
        .other          _Z30RadixSortScanHistogramBlellochPjS_j,@"STO_CUDA_ENTRY STV_DEFAULT"
_Z30RadixSortScanHistogramBlellochPjS_j:
.text._Z30RadixSortScanHistogramBlellochPjS_j:
[----:B------:R-:W-:Y:S01]  /*0000*/  LDC R1, c[0x0][0x37c] ;  /* 0x0000df00ff017b82 */ /* 0x000fe20000000800 */
[----:B------:R-:W0:Y:S01]  /*0010*/  S2R R0, SR_TID.X ;  /* 0x0000000000007919 */ /* 0x000e220000002100 */
[----:B------:R-:W0:Y:S06]  /*0020*/  LDCU UR8, c[0x0][0x360] ;  /* 0x00006c00ff0877ac */ /* 0x000e2c0008000800 */
[----:B------:R-:W1:Y:S01]  /*0030*/  LDC.64 R4, c[0x0][0x380] ;  /* 0x0000e000ff047b82 */ /* 0x000e620000000a00 */
[----:B------:R-:W-:Y:S01]  /*0040*/  CS2R R14, SRZ ;  /* 0x00000000000e7805 */ /* 0x000fe2000001ff00 */
[----:B------:R-:W2:Y:S01]  /*0050*/  S2R R7, SR_CTAID.X ;  /* 0x0000000000077919 */ /* 0x000ea20000002500 */
[----:B------:R-:W3:Y:S01]  /*0060*/  LDCU UR4, c[0x0][0x390] ;  /* 0x00007200ff0477ac */ /* 0x000ee20008000800 */
[----:B------:R-:W4:Y:S01]  /*0070*/  LDCU.64 UR6, c[0x0][0x358] ;  /* 0x00006b00ff0677ac */ /* 0x000f220008000a00 */
[C---:B0-----:R-:W-:Y:S01]  /*0080*/  VIADD R6, R0.reuse, UR8 ;  /* 0x0000000800067c36 */ /* 0x041fe20008000000 */
[----:B---3--:R-:W-:Y:S01]  /*0090*/  ISETP.GE.U32.AND P0, PT, R0, UR4, PT ;  /* 0x0000000400007c0c */ /* 0x008fe2000bf06070 */
[----:B--2---:R-:W-:-:S03]  /*00a0*/  IMAD R3, R7, UR4, R0 ;  /* 0x0000000407037c24 */ /* 0x004fc6000f8e0200 */
[----:B------:R-:W-:Y:S01]  /*00b0*/  ISETP.GE.U32.AND P1, PT, R6, UR4, PT ;  /* 0x0000000406007c0c */ /* 0x000fe2000bf26070 */
[----:B------:R-:W-:Y:S02]  /*00c0*/  IMAD R9, R7, UR4, R6 ;  /* 0x0000000407097c24 */ /* 0x000fe4000f8e0206 */
[----:B-1----:R-:W-:-:S04]  /*00d0*/  IMAD.WIDE.U32 R2, R3, 0x4, R4 ;  /* 0x0000000403027825 */ /* 0x002fc800078e0004 */
[----:B------:R-:W-:Y:S02]  /*00e0*/  IMAD.WIDE.U32 R4, R9, 0x4, R4 ;  /* 0x0000000409047825 */ /* 0x000fe400078e0004 */
[----:B----4-:R-:W2:Y:S04]  /*00f0*/  @!P0 LDG.E R15, desc[UR6][R2.64] ;  /* 0x00000006020f8981 */ /* 0x010ea8000c1e1900 */
[----:B------:R-:W3:Y:S01]  /*0100*/  @!P1 LDG.E R14, desc[UR6][R4.64] ;  /* 0x00000006040e9981 */ /* 0x000ee2000c1e1900 */
[----:B------:R-:W0:Y:S01]  /*0110*/  S2UR UR5, SR_CgaCtaId ;  /* 0x00000000000579c3 */ /* 0x000e220000008800 */
[----:B------:R-:W-:Y:S01]  /*0120*/  UMOV UR4, 0x400 ;  /* 0x0000040000047882 */ /* 0x000fe20000000000 */
[----:B------:R-:W-:Y:S01]  /*0130*/  IMAD.U32 R13, RZ, RZ, UR8 ;  /* 0x00000008ff0d7e24 */ /* 0x000fe2000f8e00ff */
[----:B------:R-:W-:Y:S01]  /*0140*/  LEA R11, R0, 0x1, 0x1 ;  /* 0x00000001000b7811 */ /* 0x000fe200078e08ff */
[----:B------:R-:W-:-:S02]  /*0150*/  IMAD.MOV.U32 R10, RZ, RZ, 0x1 ;  /* 0x00000001ff0a7424 */ /* 0x000fc400078e00ff */
[----:B------:R-:W-:Y:S01]  /*0160*/  IMAD.SHL.U32 R12, R13, 0x2, RZ ;  /* 0x000000020d0c7824 */ /* 0x000fe200078e00ff */
[----:B0-----:R-:W-:-:S06]  /*0170*/  ULEA UR4, UR5, UR4, 0x18 ;  /* 0x0000000405047291 */ /* 0x001fcc000f8ec0ff */
[----:B------:R-:W-:-:S05]  /*0180*/  LEA R8, R0, UR4, 0x2 ;  /* 0x0000000400087c11 */ /* 0x000fca000f8e10ff */
[----:B------:R-:W-:Y:S01]  /*0190*/  IMAD R9, R13, 0x4, R8 ;  /* 0x000000040d097824 */ /* 0x000fe200078e0208 */
[----:B--2---:R0:W-:Y:S04]  /*01a0*/  STS [R8], R15 ;  /* 0x0000000f08007388 */ /* 0x0041e80000000800 */
[----:B---3--:R0:W-:Y:S02]  /*01b0*/  STS [R9], R14 ;  /* 0x0000000e09007388 */ /* 0x0081e40000000800 */
.L_x_49:
[----:B------:R-:W-:Y:S01]  /*01c0*/  BAR.SYNC.DEFER_BLOCKING 0x0 ;  /* 0x0000000000007b1d */ /* 0x000fe20000010000 */
[----:B------:R-:W-:-:S13]  /*01d0*/  ISETP.GE.U32.AND P0, PT, R0, R13, PT ;  /* 0x0000000d0000720c */ /* 0x000fda0003f06070 */
[----:B0-----:R-:W-:-:S05]  /*01e0*/  @!P0 IMAD R14, R11, R10, RZ ;  /* 0x0000000a0b0e8224 */ /* 0x001fca00078e02ff */
[----:B------:R-:W-:-:S05]  /*01f0*/  @!P0 LEA R15, R14, UR4, 0x2 ;  /* 0x000000040e0f8c11 */ /* 0x000fca000f8e10ff */
[C---:B------:R-:W-:Y:S02]  /*0200*/  @!P0 IMAD R14, R10.reuse, 0x4, R15 ;  /* 0x000000040a0e8824 */ /* 0x040fe400078e020f */
[----:B------:R-:W-:Y:S01]  /*0210*/  @!P0 LDS R15, [R15+-0x4] ;  /* 0xfffffc000f0f8984 */ /* 0x000fe20000000800 */
[----:B------:R-:W-:-:S03]  /*0220*/  IMAD.SHL.U32 R10, R10, 0x2, RZ ;  /* 0x000000020a0a7824 */ /* 0x000fc600078e00ff */
[----:B------:R-:W0:Y:S02]  /*0230*/  @!P0 LDS R16, [R14+-0x4] ;  /* 0xfffffc000e108984 */ /* 0x000e240000000800 */
[----:B0-----:R-:W-:-:S05]  /*0240*/  @!P0 IMAD.IADD R17, R15, 0x1, R16 ;  /* 0x000000010f118824 */ /* 0x001fca00078e0210 */
[----:B------:R1:W-:Y:S01]  /*0250*/  @!P0 STS [R14+-0x4], R17 ;  /* 0xfffffc110e008388 */ /* 0x0003e20000000800 */
[----:B------:R-:W-:Y:S02]  /*0260*/  ISETP.GT.U32.AND P0, PT, R13, 0x1, PT ;  /* 0x000000010d00780c */ /* 0x000fe40003f04070 */
[----:B------:R-:W-:-:S11]  /*0270*/  SHF.R.U32.HI R13, RZ, 0x1, R13 ;  /* 0x00000001ff0d7819 */ /* 0x000fd6000001160d */
[----:B-1----:R-:W-:Y:S05]  /*0280*/  @P0 BRA `(.L_x_49) ;  /* 0xfffffffc00cc0947 */ /* 0x002fea000383ffff */
[----:B------:R-:W-:Y:S01]  /*0290*/  BAR.SYNC.DEFER_BLOCKING 0x0 ;  /* 0x0000000000007b1d */ /* 0x000fe20000010000 */
[----:B------:R-:W-:-:S05]  /*02a0*/  ISETP.NE.AND P0, PT, R0, RZ, PT ;  /* 0x000000ff0000720c */ /* 0x000fca0003f05270 */
[----:B------:R-:W-:-:S08]  /*02b0*/  UMOV UR5, 0x1 ;  /* 0x0000000100057882 */ /* 0x000fd00000000000 */
[----:B------:R-:W-:Y:S01]  /*02c0*/  @!P0 LEA R13, R12, UR4, 0x2 ;  /* 0x000000040c0d8c11 */ /* 0x000fe2000f8e10ff */
[----:B------:R-:W0:Y:S04]  /*02d0*/  @!P0 LDC.64 R14, c[0x0][0x388] ;  /* 0x0000e200ff0e8b82 */ /* 0x000e280000000a00 */
[----:B------:R-:W1:Y:S04]  /*02e0*/  @!P0 LDS R17, [R13+-0x4] ;  /* 0xfffffc000d118984 */ /* 0x000e680000000800 */
[----:B------:R2:W-:Y:S01]  /*02f0*/  @!P0 STS [R13+-0x4], RZ ;  /* 0xfffffcff0d008388 */ /* 0x0005e20000000800 */
[----:B0-----:R-:W-:-:S05]  /*0300*/  @!P0 IMAD.WIDE.U32 R14, R7, 0x4, R14 ;  /* 0x00000004070e8825 */ /* 0x001fca00078e000e */
[----:B-1----:R2:W-:Y:S02]  /*0310*/  @!P0 STG.E desc[UR6][R14.64], R17 ;  /* 0x000000110e008986 */ /* 0x0025e4000c101906 */
.L_x_50:
[----:B------:R-:W-:Y:S01]  /*0320*/  BAR.SYNC.DEFER_BLOCKING 0x0 ;  /* 0x0000000000007b1d */ /* 0x000fe20000010000 */
[----:B------:R-:W-:Y:S01]  /*0330*/  ISETP.GE.U32.AND P0, PT, R0, UR5, PT ;  /* 0x0000000500007c0c */ /* 0x000fe2000bf06070 */
[----:B------:R-:W-:Y:S01]  /*0340*/  USHF.L.U32 UR5, UR5, 0x1, URZ ;  /* 0x0000000105057899 */ /* 0x000fe200080006ff */
[----:B------:R-:W-:-:S11]  /*0350*/  SHF.R.U32.HI R10, RZ, 0x1, R10 ;  /* 0x00000001ff0a7819 */ /* 0x000fd6000001160a */
[----:B------:R-:W-:-:S05]  /*0360*/  @!P0 IMAD R7, R11, R10, RZ ;  /* 0x0000000a0b078224 */ /* 0x000fca00078e02ff */
[----:B------:R-:W-:-:S05]  /*0370*/  @!P0 LEA R7, R7, UR4, 0x2 ;  /* 0x0000000407078c11 */ /* 0x000fca000f8e10ff */
[----:B--2---:R-:W-:Y:S01]  /*0380*/  @!P0 IMAD R14, R10, 0x4, R7 ;  /* 0x000000040a0e8824 */ /* 0x004fe200078e0207 */
[----:B------:R-:W-:Y:S04]  /*0390*/  @!P0 LDS R13, [R7+-0x4] ;  /* 0xfffffc00070d8984 */ /* 0x000fe80000000800 */
[----:B------:R-:W0:Y:S02]  /*03a0*/  @!P0 LDS R16, [R14+-0x4] ;  /* 0xfffffc000e108984 */ /* 0x000e240000000800 */
[----:B0-----:R-:W-:Y:S02]  /*03b0*/  @!P0 IMAD.IADD R13, R13, 0x1, R16 ;  /* 0x000000010d0d8824 */ /* 0x001fe400078e0210 */
[----:B------:R0:W-:Y:S04]  /*03c0*/  @!P0 STS [R7+-0x4], R16 ;  /* 0xfffffc1007008388 */ /* 0x0001e80000000800 */
[----:B------:R0:W-:Y:S01]  /*03d0*/  @!P0 STS [R14+-0x4], R13 ;  /* 0xfffffc0d0e008388 */ /* 0x0001e20000000800 */
[----:B------:R-:W-:-:S13]  /*03e0*/  ISETP.LE.U32.AND P0, PT, R12, UR5, PT ;  /* 0x000000050c007c0c */ /* 0x000fda000bf03070 */
[----:B0-----:R-:W-:Y:S05]  /*03f0*/  @!P0 BRA `(.L_x_50) ;  /* 0xfffffffc00c88947 */ /* 0x001fea000383ffff */
[----:B------:R-:W0:Y:S01]  /*0400*/  LDCU UR4, c[0x0][0x390] ;  /* 0x00007200ff0477ac */ /* 0x000e220008000800 */
[----:B------:R-:W-:Y:S01]  /*0410*/  BAR.SYNC.DEFER_BLOCKING 0x0 ;  /* 0x0000000000007b1d */ /* 0x000fe20000010000 */
[----:B0-----:R-:W-:Y:S02]  /*0420*/  ISETP.GE.U32.AND P0, PT, R0, UR4, PT ;  /* 0x0000000400007c0c */ /* 0x001fe4000bf06070 */
[----:B------:R-:W-:-:S11]  /*0430*/  ISETP.GE.U32.AND P1, PT, R6, UR4, PT ;  /* 0x0000000406007c0c */ /* 0x000fd6000bf26070 */
[----:B------:R-:W0:Y:S04]  /*0440*/  @!P0 LDS R7, [R8] ;  /* 0x0000000008078984 */ /* 0x000e280000000800 */
[----:B0-----:R0:W-:Y:S01]  /*0450*/  @!P0 STG.E desc[UR6][R2.64], R7 ;  /* 0x0000000702008986 */ /* 0x0011e2000c101906 */
[----:B------:R-:W-:Y:S05]  /*0460*/  @P1 EXIT ;  /* 0x000000000000194d */ /* 0x000fea0003800000 */
[----:B------:R-:W1:Y:S04]  /*0470*/  LDS R9, [R9] ;  /* 0x0000000009097984 */ /* 0x000e680000000800 */
[----:B-1----:R-:W-:Y:S01]  /*0480*/  STG.E desc[UR6][R4.64], R9 ;  /* 0x0000000904007986 */ /* 0x002fe2000c101906 */
[----:B------:R-:W-:Y:S05]  /*0490*/  EXIT ;  /* 0x000000000000794d */ /* 0x000fea0003800000 */
.L_x_51:
        /* <DEDUP_REMOVED lines=14> */
.L_x_60:


//--------------------- .text._Z28RadixSortCalcDigitsPerBlocksPKiPjjjj --------------------------
	.section	.text._Z28RadixSortCalcDigitsPerBlocksPKiPjjjj,"ax",@progbits
	.align	128
        .global         _Z28RadixSortCalcDigitsPerBlocksPKiPjjjj
        .type           _Z28RadixSortCalcDigitsPerBlocksPKiPjjjj,@function
        .size           _Z28RadixSortCalcDigitsPerBlocksPKiPjjjj,(.L_x_61 - _Z28RadixSortCalcDigitsPerBlocksPKiPjjjj)
        .other          _Z28RadixSortCalcDigitsPerBlocksPKiPjjjj,@"STO_CUDA_ENTRY STV_DEFAULT"
_Z28RadixSortCalcDigitsPerBlocksPKiPjjjj:
.text._Z28RadixSortCalcDigitsPerBlocksPKiPjjjj:
[----:B------:R-:W-:Y:S01]  /*0000*/  LDC R1, c[0x0][0x37c] ;  /* 0x0000df00ff017b82 */ /* 0x000fe20000000800 */
[----:B------:R-:W0:Y:S07]  /*0010*/  S2R R7, SR_TID.X ;  /* 0x0000000000077919 */ /* 0x000e2e0000002100 */
[----:B------:R-:W1:Y:S01]  /*0020*/  S2UR UR7, SR_CTAID.X ;  /* 0x00000000000779c3 */ /* 0x000e620000002500 */
[----:B------:R-:W2:Y:S01]  /*0030*/  LDCU UR8, c[0x0][0x394] ;  /* 0x00007280ff0877ac */ /* 0x000ea20008000800 */
[----:B------:R-:W-:Y:S01]  /*0040*/  BSSY.RECONVERGENT B0, `(.L_x_52) ;  /* 0x0000015000007945 */ /* 0x000fe20003800200 */
[----:B------:R-:W-:-:S05]  /*0050*/  UMOV UR4, 0x400 ;  /* 0x0000040000047882 */ /* 0x000fca0000000000 */
[----:B------:R-:W3:Y:S01]  /*0060*/  S2UR UR5, SR_CgaCtaId ;  /* 0x00000000000579c3 */ /* 0x000ee20000008800 */
[----:B-1----:R-:W-:-:S06]  /*0070*/  USHF.L.U32 UR6, UR7, 0xa, URZ ;  /* 0x0000000a07067899 */ /* 0x002fcc00080006ff */
[C---:B0-----:R-:W-:Y:S01]  /*0080*/  LOP3.LUT R5, R7.reuse, UR6, RZ, 0xfc, !PT ;  /* 0x0000000607057c12 */ /* 0x041fe2000f8efcff */
[----:B---3--:R-:W-:Y:S01]  /*0090*/  ULEA UR4, UR5, UR4, 0x18 ;  /* 0x0000000405047291 */ /* 0x008fe2000f8ec0ff */
[----:B------:R-:W-:Y:S02]  /*00a0*/  ISETP.GT.U32.AND P0, PT, R7, 0xff, PT ;  /* 0x000000ff0700780c */ /* 0x000fe40003f04070 */
[----:B--2---:R-:W-:Y:S01]  /*00b0*/  ISETP.GE.U32.AND P1, PT, R5, UR8, PT ;  /* 0x0000000805007c0c */ /* 0x004fe2000bf26070 */
[----:B------:R-:W0:Y:S02]  /*00c0*/  LDCU.64 UR8, c[0x0][0x358] ;  /* 0x00006b00ff0877ac */ /* 0x000e240008000a00 */
[----:B------:R-:W-:-:S08]  /*00d0*/  LEA R0, R7, UR4, 0x2 ;  /* 0x0000000407007c11 */ /* 0x000fd0000f8e10ff */
[----:B------:R1:W-:Y:S01]  /*00e0*/  @!P0 STS [R0], RZ ;  /* 0x000000ff00008388 */ /* 0x0003e20000000800 */
[----:B------:R-:W-:Y:S06]  /*00f0*/  BAR.SYNC.DEFER_BLOCKING 0x0 ;  /* 0x0000000000007b1d */ /* 0x000fec0000010000 */
[----:B------:R-:W-:Y:S05]  /*0100*/  @P1 BRA `(.L_x_53) ;  /* 0x0000000000201947 */ /* 0x000fea0003800000 */
[----:B------:R-:W2:Y:S01]  /*0110*/  LDC.64 R2, c[0x0][0x380] ;  /* 0x0000e000ff027b82 */ /* 0x000ea20000000a00 */
[----:B------:R-:W3:Y:S01]  /*0120*/  LDCU UR5, c[0x0][0x390] ;  /* 0x00007200ff0577ac */ /* 0x000ee20008000800 */
[----:B--2---:R-:W-:-:S06]  /*0130*/  IMAD.WIDE R2, R5, 0x4, R2 ;  /* 0x0000000405027825 */ /* 0x004fcc00078e0202 */
[----:B0-----:R-:W3:Y:S02]  /*0140*/  LDG.E R2, desc[UR8][R2.64] ;  /* 0x0000000802027981 */ /* 0x001ee4000c1e1900 */
[----:B---3--:R-:W-:-:S05]  /*0150*/  SHF.R.U32.HI R4, RZ, UR5, R2 ;  /* 0x00000005ff047c19 */ /* 0x008fca0008011602 */
[----:B------:R-:W-:-:S05]  /*0160*/  IMAD.SHL.U32 R4, R4, 0x4, RZ ;  /* 0x0000000404047824 */ /* 0x000fca00078e00ff */
[----:B------:R-:W-:-:S05]  /*0170*/  LOP3.LUT R4, R4, 0x3fc, RZ, 0xc0, !PT ;  /* 0x000003fc04047812 */ /* 0x000fca00078ec0ff */
[----:B------:R2:W-:Y:S02]  /*0180*/  ATOMS.POPC.INC.32 RZ, [R4+UR4] ;  /* 0x0000000004ff7f8c */ /* 0x0005e4000d800004 */
.L_x_53:
[----:B0-----:R-:W-:Y:S05]  /*0190*/  BSYNC.RECONVERGENT B0 ;  /* 0x0000000000007941 */ /* 0x001fea0003800200 */
.L_x_52:
[----:B------:R-:W-:Y:S06]  /*01a0*/  BAR.SYNC.DEFER_BLOCKING 0x0 ;  /* 0x0000000000007b1d */ /* 0x000fec0000010000 */
[----:B------:R-:W-:Y:S05]  /*01b0*/  @P0 EXIT ;  /* 0x000000000000094d */ /* 0x000fea0003800000 */
[----:B------:R-:W0:Y:S01]  /*01c0*/  LDS R5, [R0] ;  /* 0x0000000000057984 */ /* 0x000e220000000800 */
[----:B--2---:R-:W2:Y:S08]  /*01d0*/  LDC R4, c[0x0][0x398] ;  /* 0x0000e600ff047b82 */ /* 0x004eb00000000800 */
[----:B------:R-:W3:Y:S01]  /*01e0*/  LDC.64 R2, c[0x0][0x388] ;  /* 0x0000e200ff027b82 */ /* 0x000ee20000000a00 */
[----:B--2---:R-:W-:-:S04]  /*01f0*/  IMAD R7, R7, R4, UR7 ;  /* 0x0000000707077e24 */ /* 0x004fc8000f8e0204 */
[----:B---3--:R-:W-:-:S05]  /*0200*/  IMAD.WIDE.U32 R2, R7, 0x4, R2 ;  /* 0x0000000407027825 */ /* 0x008fca00078e0002 */
[----:B0-----:R-:W-:Y:S01]  /*0210*/  STG.E desc[UR8][R2.64], R5 ;  /* 0x0000000502007986 */ /* 0x001fe2000c101908 */
[----:B------:R-:W-:Y:S05]  /*0220*/  EXIT ;  /* 0x000000000000794d */ /* 0x000fea0003800000 */
.L_x_54:
        /* <DEDUP_REMOVED lines=13> */
.L_x_61:


//--------------------- .text._Z11FlipSignBitPii  --------------------------
	.section	.text._Z11FlipSignBitPii,"ax",@progbits
	.align	128
        .global         _Z11FlipSignBitPii
        .type           _Z11FlipSignBitPii,@function
        .size           _Z11FlipSignBitPii,(.L_x_62 - _Z11FlipSignBitPii)
        .other          _Z11FlipSignBitPii,@"STO_CUDA_ENTRY STV_DEFAULT"
_Z11FlipSignBitPii:
.text._Z11FlipSignBitPii:
[----:B------:R-:W-:Y:S01]  /*0000*/  LDC R1, c[0x0][0x37c] ;  /* 0x0000df00ff017b82 */ /* 0x000fe20000000800 */
[----:B------:R-:W0:Y:S07]  /*0010*/  S2R R0, SR_TID.X ;  /* 0x0000000000007919 */ /* 0x000e2e0000002100 */
[----:B------:R-:W0:Y:S01]  /*0020*/  S2UR UR4, SR_CTAID.X ;  /* 0x00000000000479c3 */ /* 0x000e220000002500 */
[----:B------:R-:W1:Y:S07]  /*0030*/  LDCU UR5, c[0x0][0x388] ;  /* 0x00007100ff0577ac */ /* 0x000e6e0008000800 */
[----:B------:R-:W0:Y:S02]  /*0040*/  LDC R5, c[0x0][0x360] ;  /* 0x0000d800ff057b82 */ /* 0x000e240000000800 */
[----:B0-----:R-:W-:-:S05]  /*0050*/  IMAD R5, R5, UR4, R0 ;  /* 0x0000000405057c24 */ /* 0x001fca000f8e0200 */
[----:B-1----:R-:W-:-:S13]  /*0060*/  ISETP.GE.AND P0, PT, R5, UR5, PT ;  /* 0x0000000505007c0c */ /* 0x002fda000bf06270 */
[----:B------:R-:W-:Y:S05]  /*0070*/  @P0 EXIT ;  /* 0x000000000000094d */ /* 0x000fea0003800000 */
[----:B------:R-:W0:Y:S01]  /*0080*/  LDC.64 R2, c[0x0][0x380] ;  /* 0x0000e000ff027b82 */ /* 0x000e220000000a00 */
[----:B------:R-:W1:Y:S01]  /*0090*/  LDCU.64 UR4, c[0x0][0x358] ;  /* 0x00006b00ff0477ac */ /* 0x000e620008000a00 */
[----:B0-----:R-:W-:-:S05]  /*00a0*/  IMAD.WIDE R2, R5, 0x4, R2 ;  /* 0x0000000405027825 */ /* 0x001fca00078e0202 */
[----:B-1----:R-:W2:Y:S02]  /*00b0*/  LDG.E R0, desc[UR4][R2.64] ;  /* 0x0000000402007981 */ /* 0x002ea4000c1e1900 */
[----:B--2---:R-:W-:-:S05]  /*00c0*/  LOP3.LUT R5, R0, 0x80000000, RZ, 0x3c, !PT ;  /* 0x8000000000057812 */ /* 0x004fca00078e3cff */
[----:B------:R-:W-:Y:S01]  /*00d0*/  STG.E desc[UR4][R2.64], R5 ;  /* 0x0000000502007986 */ /* 0x000fe2000c101904 */
[----:B------:R-:W-:Y:S05]  /*00e0*/  EXIT ;  /* 0x000000000000794d */ /* 0x000fea0003800000 */
.L_x_55:
        /* <DEDUP_REMOVED lines=9> */
.L_x_62:


//--------------------- .nv.shared._Z15BitonicSortStepPiii --------------------------
	.section	.nv.shared._Z15BitonicSortStepPiii,"aw",@nobits
	.sectionflags	@""
	.align	16
	.zero		1024


//--------------------- .nv.shared.reserved.0     --------------------------
	.section	.nv.shared.reserved.0,"aw",@nobits
	.weak		__nv_reservedSMEM_offset_0_alias
	.size		__nv_reservedSMEM_offset_0_alias, 0, 64
	.other		__nv_reservedSMEM_offset_0_alias,@"STO_CUDA_RESERVED_SHARED STV_DEFAULT"
__nv_reservedSMEM_offset_0_alias:
	.zero		0
	.zero		64


//--------------------- .nv.shared._Z16RadixSortScatterPKiPiPKjS3_jjj --------------------------
	.section	.nv.shared._Z16RadixSortScatterPKiPiPKjS3_jjj,"aw",@nobits
	.sectionflags	@""
	.align	16
.nv.shared._Z16RadixSortScatterPKiPiPKjS3_jjj:
	.zero		34816


//--------------------- .nv.shared._Z20RadixSortScanBucketsPj --------------------------
	.section	.nv.shared._Z20RadixSortScanBucketsPj,"aw",@nobits
	.sectionflags	@""
	.align	16
.nv.shared._Z20RadixSortScanBucketsPj:
	.zero		2048


//--------------------- .nv.shared._Z34RadixSortScanHistogramHillisSteelePjS_j --------------------------
	.section	.nv.shared._Z34RadixSortScanHistogramHillisSteelePjS_j,"aw",@nobits
	.sectionflags	@""
	.align	16
	.zero		1024


//--------------------- .nv.shared._Z30RadixSortScanHistogramBlellochPjS_j --------------------------
	.section	.nv.shared._Z30RadixSortScanHistogramBlellochPjS_j,"aw",@nobits
	.sectionflags	@""
	.align	16
	.zero		1024


//--------------------- .nv.shared._Z28RadixSortCalcDigitsPerBlocksPKiPjjjj --------------------------
	.section	.nv.shared._Z28RadixSortCalcDigitsPerBlocksPKiPjjjj,"aw",@nobits
	.sectionflags	@""
	.align	16
.nv.shared._Z28RadixSortCalcDigitsPerBlocksPKiPjjjj:
	.zero		2048


//--------------------- .nv.shared._Z11FlipSignBitPii --------------------------
	.section	.nv.shared._Z11FlipSignBitPii,"aw",@nobits
	.sectionflags	@""
	.align	16
	.zero		1024


//--------------------- .nv.constant0._Z15BitonicSortStepPiii --------------------------
	.section	.nv.constant0._Z15BitonicSortStepPiii,"a",@progbits
	.sectionflags	@""
	.align	4
.nv.constant0._Z15BitonicSortStepPiii:
	.zero		912


//--------------------- .nv.constant0._Z16RadixSortScatterPKiPiPKjS3_jjj --------------------------
	.section	.nv.constant0._Z16RadixSortScatterPKiPiPKjS3_jjj,"a",@progbits
	.sectionflags	@""
	.align	4
.nv.constant0._Z16RadixSortScatterPKiPiPKjS3_jjj:
	.zero		940


//--------------------- .nv.constant0._Z20RadixSortScanBucketsPj --------------------------
	.section	.nv.constant0._Z20RadixSortScanBucketsPj,"a",@progbits
	.sectionflags	@""
	.align	4
.nv.constant0._Z20RadixSortScanBucketsPj:
	.zero		904


//--------------------- .nv.constant0._Z34RadixSortScanHistogramHillisSteelePjS_j --------------------------
	.section	.nv.constant0._Z34RadixSortScanHistogramHillisSteelePjS_j,"a",@progbits
	.sectionflags	@""
	.align	4
.nv.constant0._Z34RadixSortScanHistogramHillisSteelePjS_j:
	.zero		916


//--------------------- .nv.constant0._Z30RadixSortScanHistogramBlellochPjS_j --------------------------
	.section	.nv.constant0._Z30RadixSortScanHistogramBlellochPjS_j,"a",@progbits
	.sectionflags	@""
	.align	4
.nv.constant0._Z30RadixSortScanHistogramBlellochPjS_j:
	.zero		916


//--------------------- .nv.constant0._Z28RadixSortCalcDigitsPerBlocksPKiPjjjj --------------------------
	.section	.nv.constant0._Z28RadixSortCalcDigitsPerBlocksPKiPjjjj,"a",@progbits
	.sectionflags	@""
	.align	4
.nv.constant0._Z28RadixSortCalcDigitsPerBlocksPKiPjjjj:
	.zero		924


//--------------------- .nv.constant0._Z11FlipSignBitPii --------------------------
	.section	.nv.constant0._Z11FlipSignBitPii,"a",@progbits
	.sectionflags	@""
	.align	4
.nv.constant0._Z11FlipSignBitPii:
	.zero		908


//--------------------- SYMBOLS --------------------------

	.type		.nv.reservedSmem.offset0,@object
	.size		.nv.reservedSmem.offset0,0x4
	.type		.nv.reservedSmem.cap,@object
	.size		.nv.reservedSmem.cap,0x4
